//
// Generated by NVIDIA NVVM Compiler
//
// Compiler Build ID: CL-36424714
// Cuda compilation tools, release 13.0, V13.0.88
// Based on NVVM 20.0.0
//

.version 9.0
.target sm_100
.address_size 64

	// .globl	_Z11scanKernelXPiS_S_S_i
// _ZZ11scanKernelXPiS_S_S_iE2in has been demoted
// _ZZ11scanKernelSPiiE2in has been demoted
// _ZZ17reductionKernelOpPfS_iE2in has been demoted
// _ZZ32reductionKernelOp_count_col_sizePbPiiE2in has been demoted
// _ZZ32reductionKernelOp_STOP_cryterionPbS_iE2in has been demoted

.visible .entry _Z11scanKernelXPiS_S_S_i(
	.param .u64 .ptr .align 1 _Z11scanKernelXPiS_S_S_i_param_0,
	.param .u64 .ptr .align 1 _Z11scanKernelXPiS_S_S_i_param_1,
	.param .u64 .ptr .align 1 _Z11scanKernelXPiS_S_S_i_param_2,
	.param .u64 .ptr .align 1 _Z11scanKernelXPiS_S_S_i_param_3,
	.param .u32 _Z11scanKernelXPiS_S_S_i_param_4
)
{
	.reg .pred 	%p<12>;
	.reg .b32 	%r<32>;
	.reg .b64 	%rd<16>;
	// demoted variable
	.shared .align 4 .b8 _ZZ11scanKernelXPiS_S_S_iE2in[2048];
	ld.param.u64 	%rd1, [_Z11scanKernelXPiS_S_S_i_param_0];
	ld.param.u64 	%rd2, [_Z11scanKernelXPiS_S_S_i_param_1];
	ld.param.u64 	%rd3, [_Z11scanKernelXPiS_S_S_i_param_2];
	ld.param.u64 	%rd4, [_Z11scanKernelXPiS_S_S_i_param_3];
	ld.param.u32 	%r13, [_Z11scanKernelXPiS_S_S_i_param_4];
	mov.u32 	%r1, %tid.x;
	mov.u32 	%r2, %ntid.x;
	mov.u32 	%r3, %ctaid.x;
	mul.lo.s32 	%r4, %r2, %r3;
	add.s32 	%r5, %r4, %r1;
	setp.ge.u32 	%p1, %r5, %r13;
	shl.b32 	%r14, %r1, 2;
	mov.u32 	%r15, _ZZ11scanKernelXPiS_S_S_iE2in;
	add.s32 	%r6, %r15, %r14;
	@%p1 bra 	$L__BB0_2;
	cvta.to.global.u64 	%rd5, %rd4;
	mul.wide.u32 	%rd6, %r5, 4;
	add.s64 	%rd7, %rd5, %rd6;
	ld.global.u32 	%r17, [%rd7];
	st.shared.u32 	[%r6], %r17;
	bra.uni 	$L__BB0_3;
$L__BB0_2:
	mov.b32 	%r16, 0;
	st.shared.u32 	[%r6], %r16;
$L__BB0_3:
	bar.sync 	0;
	add.s32 	%r18, %r4, 1;
	setp.ge.u32 	%p2, %r18, %r13;
	setp.lt.u32 	%p3, %r2, 2;
	or.pred  	%p4, %p2, %p3;
	@%p4 bra 	$L__BB0_10;
	mov.b32 	%r31, 0;
	mov.b32 	%r29, 1;
$L__BB0_5:
	setp.lt.u32 	%p5, %r1, %r29;
	@%p5 bra 	$L__BB0_7;
	ld.shared.u32 	%r21, [%r6];
	sub.s32 	%r22, %r1, %r29;
	shl.b32 	%r23, %r22, 2;
	add.s32 	%r25, %r15, %r23;
	ld.shared.u32 	%r26, [%r25];
	add.s32 	%r31, %r26, %r21;
$L__BB0_7:
	setp.lt.u32 	%p6, %r1, %r29;
	bar.sync 	0;
	@%p6 bra 	$L__BB0_9;
	st.shared.u32 	[%r6], %r31;
$L__BB0_9:
	bar.sync 	0;
	shl.b32 	%r29, %r29, 1;
	add.s32 	%r27, %r29, %r4;
	setp.lt.u32 	%p7, %r27, %r13;
	setp.lt.u32 	%p8, %r29, %r2;
	and.pred  	%p9, %p7, %p8;
	@%p9 bra 	$L__BB0_5;
$L__BB0_10:
	setp.ge.u32 	%p10, %r5, %r13;
	@%p10 bra 	$L__BB0_13;
	ld.shared.u32 	%r12, [%r6];
	cvta.to.global.u64 	%rd8, %rd1;
	mul.wide.u32 	%rd9, %r5, 4;
	add.s64 	%rd10, %rd8, %rd9;
	st.global.u32 	[%rd10], %r12;
	cvta.to.global.u64 	%rd11, %rd2;
	add.s64 	%rd12, %rd11, %rd9;
	st.global.u32 	[%rd12], %r12;
	add.s32 	%r28, %r2, -1;
	setp.ne.s32 	%p11, %r1, %r28;
	@%p11 bra 	$L__BB0_13;
	cvta.to.global.u64 	%rd13, %rd3;
	mul.wide.u32 	%rd14, %r3, 4;
	add.s64 	%rd15, %rd13, %rd14;
	st.global.u32 	[%rd15], %r12;
$L__BB0_13:
	ret;

}
	// .globl	_Z11scanKernelSPii
.visible .entry _Z11scanKernelSPii(
	.param .u64 .ptr .align 1 _Z11scanKernelSPii_param_0,
	.param .u32 _Z11scanKernelSPii_param_1
)
{
	.reg .pred 	%p<7>;
	.reg .b32 	%r<28>;
	.reg .b64 	%rd<7>;
	// demoted variable
	.shared .align 4 .b8 _ZZ11scanKernelSPiiE2in[2048];
	ld.param.u64 	%rd2, [_Z11scanKernelSPii_param_0];
	ld.param.u32 	%r9, [_Z11scanKernelSPii_param_1];
	cvta.to.global.u64 	%rd1, %rd2;
	mov.u32 	%r1, %tid.x;
	mov.u32 	%r10, %ntid.x;
	mov.u32 	%r11, %ctaid.x;
	mad.lo.s32 	%r2, %r10, %r11, %r1;
	setp.ge.u32 	%p1, %r2, %r9;
	shl.b32 	%r12, %r1, 2;
	mov.u32 	%r13, _ZZ11scanKernelSPiiE2in;
	add.s32 	%r3, %r13, %r12;
	@%p1 bra 	$L__BB1_2;
	mul.wide.u32 	%rd3, %r2, 4;
	add.s64 	%rd4, %rd1, %rd3;
	ld.global.u32 	%r15, [%rd4];
	st.shared.u32 	[%r3], %r15;
	bra.uni 	$L__BB1_3;
$L__BB1_2:
	mov.b32 	%r14, 0;
	st.shared.u32 	[%r3], %r14;
$L__BB1_3:
	bar.sync 	0;
	setp.lt.s32 	%p2, %r9, 2;
	@%p2 bra 	$L__BB1_10;
	mov.b32 	%r27, 0;
	mov.b32 	%r25, 1;
$L__BB1_5:
	setp.lt.u32 	%p3, %r1, %r25;
	@%p3 bra 	$L__BB1_7;
	ld.shared.u32 	%r18, [%r3];
	sub.s32 	%r19, %r1, %r25;
	shl.b32 	%r20, %r19, 2;
	add.s32 	%r22, %r13, %r20;
	ld.shared.u32 	%r23, [%r22];
	add.s32 	%r27, %r23, %r18;
$L__BB1_7:
	setp.lt.u32 	%p4, %r1, %r25;
	bar.sync 	0;
	@%p4 bra 	$L__BB1_9;
	st.shared.u32 	[%r3], %r27;
$L__BB1_9:
	bar.sync 	0;
	shl.b32 	%r25, %r25, 1;
	setp.lt.s32 	%p5, %r25, %r9;
	@%p5 bra 	$L__BB1_5;
$L__BB1_10:
	setp.ge.u32 	%p6, %r1, %r9;
	@%p6 bra 	$L__BB1_12;
	ld.shared.u32 	%r24, [%r3];
	mul.wide.u32 	%rd5, %r1, 4;
	add.s64 	%rd6, %rd1, %rd5;
	st.global.u32 	[%rd6], %r24;
$L__BB1_12:
	ret;

}
	// .globl	_Z13updateYKernelPiS_S_i
.visible .entry _Z13updateYKernelPiS_S_i(
	.param .u64 .ptr .align 1 _Z13updateYKernelPiS_S_i_param_0,
	.param .u64 .ptr .align 1 _Z13updateYKernelPiS_S_i_param_1,
	.param .u64 .ptr .align 1 _Z13updateYKernelPiS_S_i_param_2,
	.param .u32 _Z13updateYKernelPiS_S_i_param_3
)
{
	.reg .pred 	%p<3>;
	.reg .b32 	%r<10>;
	.reg .b64 	%rd<12>;

	ld.param.u64 	%rd1, [_Z13updateYKernelPiS_S_i_param_0];
	ld.param.u64 	%rd2, [_Z13updateYKernelPiS_S_i_param_1];
	ld.param.u64 	%rd3, [_Z13updateYKernelPiS_S_i_param_2];
	ld.param.u32 	%r3, [_Z13updateYKernelPiS_S_i_param_3];
	mov.u32 	%r1, %ctaid.x;
	setp.eq.s32 	%p1, %r1, 0;
	@%p1 bra 	$L__BB2_3;
	mov.u32 	%r4, %tid.x;
	mov.u32 	%r5, %ntid.x;
	mad.lo.s32 	%r2, %r5, %r1, %r4;
	setp.ge.u32 	%p2, %r2, %r3;
	@%p2 bra 	$L__BB2_3;
	add.s32 	%r6, %r1, -1;
	cvta.to.global.u64 	%rd4, %rd3;
	mul.wide.u32 	%rd5, %r6, 4;
	add.s64 	%rd6, %rd4, %rd5;
	ld.global.u32 	%r7, [%rd6];
	cvta.to.global.u64 	%rd7, %rd1;
	mul.wide.u32 	%rd8, %r2, 4;
	add.s64 	%rd9, %rd7, %rd8;
	ld.global.u32 	%r8, [%rd9];
	add.s32 	%r9, %r8, %r7;
	st.global.u32 	[%rd9], %r9;
	cvta.to.global.u64 	%rd10, %rd2;
	add.s64 	%rd11, %rd10, %rd8;
	st.global.u32 	[%rd11], %r9;
$L__BB2_3:
	ret;

}
	// .globl	_Z17reductionKernelOpPfS_i
.visible .entry _Z17reductionKernelOpPfS_i(
	.param .u64 .ptr .align 1 _Z17reductionKernelOpPfS_i_param_0,
	.param .u64 .ptr .align 1 _Z17reductionKernelOpPfS_i_param_1,
	.param .u32 _Z17reductionKernelOpPfS_i_param_2
)
{
	.reg .pred 	%p<17>;
	.reg .b32 	%r<10>;
	.reg .b32 	%f<39>;
	.reg .b64 	%rd<9>;
	// demoted variable
	.shared .align 4 .b8 _ZZ17reductionKernelOpPfS_iE2in[512];
	ld.param.u64 	%rd1, [_Z17reductionKernelOpPfS_i_param_0];
	ld.param.u64 	%rd2, [_Z17reductionKernelOpPfS_i_param_1];
	ld.param.u32 	%r5, [_Z17reductionKernelOpPfS_i_param_2];
	mov.u32 	%r1, %tid.x;
	mov.u32 	%r6, %ntid.x;
	mov.u32 	%r2, %ctaid.x;
	mad.lo.s32 	%r3, %r6, %r2, %r1;
	setp.ge.u32 	%p1, %r3, %r5;
	shl.b32 	%r7, %r1, 2;
	mov.u32 	%r8, _ZZ17reductionKernelOpPfS_iE2in;
	add.s32 	%r4, %r8, %r7;
	@%p1 bra 	$L__BB3_2;
	cvta.to.global.u64 	%rd3, %rd1;
	mul.wide.u32 	%rd4, %r3, 4;
	add.s64 	%rd5, %rd3, %rd4;
	ld.global.f32 	%f15, [%rd5];
	st.shared.f32 	[%r4], %f15;
	bra.uni 	$L__BB3_3;
$L__BB3_2:
	mov.b32 	%r9, 0;
	st.shared.u32 	[%r4], %r9;
$L__BB3_3:
	bar.sync 	0;
	setp.gt.u32 	%p2, %r1, 63;
	mov.f32 	%f33, 0f00000000;
	@%p2 bra 	$L__BB3_5;
	ld.shared.f32 	%f17, [%r4];
	ld.shared.f32 	%f18, [%r4+256];
	add.f32 	%f33, %f17, %f18;
$L__BB3_5:
	setp.gt.u32 	%p3, %r1, 63;
	bar.sync 	0;
	@%p3 bra 	$L__BB3_7;
	st.shared.f32 	[%r4], %f33;
$L__BB3_7:
	bar.sync 	0;
	setp.gt.u32 	%p4, %r1, 31;
	@%p4 bra 	$L__BB3_9;
	ld.shared.f32 	%f19, [%r4];
	ld.shared.f32 	%f20, [%r4+128];
	add.f32 	%f33, %f19, %f20;
$L__BB3_9:
	setp.gt.u32 	%p5, %r1, 31;
	bar.sync 	0;
	@%p5 bra 	$L__BB3_11;
	st.shared.f32 	[%r4], %f33;
$L__BB3_11:
	bar.sync 	0;
	setp.gt.u32 	%p6, %r1, 15;
	@%p6 bra 	$L__BB3_13;
	ld.shared.f32 	%f21, [%r4];
	ld.shared.f32 	%f22, [%r4+64];
	add.f32 	%f33, %f21, %f22;
$L__BB3_13:
	setp.gt.u32 	%p7, %r1, 15;
	bar.sync 	0;
	@%p7 bra 	$L__BB3_15;
	st.shared.f32 	[%r4], %f33;
$L__BB3_15:
	bar.sync 	0;
	setp.gt.u32 	%p8, %r1, 7;
	@%p8 bra 	$L__BB3_17;
	ld.shared.f32 	%f23, [%r4];
	ld.shared.f32 	%f24, [%r4+32];
	add.f32 	%f33, %f23, %f24;
$L__BB3_17:
	setp.gt.u32 	%p9, %r1, 7;
	bar.sync 	0;
	@%p9 bra 	$L__BB3_19;
	st.shared.f32 	[%r4], %f33;
$L__BB3_19:
	bar.sync 	0;
	setp.gt.u32 	%p10, %r1, 3;
	@%p10 bra 	$L__BB3_21;
	ld.shared.f32 	%f25, [%r4];
	ld.shared.f32 	%f26, [%r4+16];
	add.f32 	%f33, %f25, %f26;
$L__BB3_21:
	setp.gt.u32 	%p11, %r1, 3;
	bar.sync 	0;
	@%p11 bra 	$L__BB3_23;
	st.shared.f32 	[%r4], %f33;
$L__BB3_23:
	bar.sync 	0;
	setp.gt.u32 	%p12, %r1, 1;
	@%p12 bra 	$L__BB3_25;
	ld.shared.f32 	%f27, [%r4];
	ld.shared.f32 	%f28, [%r4+8];
	add.f32 	%f33, %f27, %f28;
$L__BB3_25:
	setp.gt.u32 	%p13, %r1, 1;
	bar.sync 	0;
	@%p13 bra 	$L__BB3_27;
	st.shared.f32 	[%r4], %f33;
$L__BB3_27:
	bar.sync 	0;
	setp.ne.s32 	%p14, %r1, 0;
	@%p14 bra 	$L__BB3_29;
	ld.shared.f32 	%f29, [%r4];
	ld.shared.f32 	%f30, [_ZZ17reductionKernelOpPfS_iE2in+4];
	add.f32 	%f33, %f29, %f30;
$L__BB3_29:
	setp.ne.s32 	%p15, %r1, 0;
	bar.sync 	0;
	@%p15 bra 	$L__BB3_31;
	st.shared.f32 	[%r4], %f33;
$L__BB3_31:
	setp.ne.s32 	%p16, %r1, 0;
	bar.sync 	0;
	@%p16 bra 	$L__BB3_33;
	ld.shared.f32 	%f31, [_ZZ17reductionKernelOpPfS_iE2in];
	cvta.to.global.u64 	%rd6, %rd2;
	mul.wide.u32 	%rd7, %r2, 4;
	add.s64 	%rd8, %rd6, %rd7;
	st.global.f32 	[%rd8], %f31;
$L__BB3_33:
	ret;

}
	// .globl	_Z32reductionKernelOp_count_col_sizePbPii
.visible .entry _Z32reductionKernelOp_count_col_sizePbPii(
	.param .u64 .ptr .align 1 _Z32reductionKernelOp_count_col_sizePbPii_param_0,
	.param .u64 .ptr .align 1 _Z32reductionKernelOp_count_col_sizePbPii_param_1,
	.param .u32 _Z32reductionKernelOp_count_col_sizePbPii_param_2
)
{
	.reg .pred 	%p<17>;
	.reg .b32 	%r<48>;
	.reg .b64 	%rd<9>;
	// demoted variable
	.shared .align 4 .b8 _ZZ32reductionKernelOp_count_col_sizePbPiiE2in[512];
	ld.param.u64 	%rd1, [_Z32reductionKernelOp_count_col_sizePbPii_param_0];
	ld.param.u64 	%rd2, [_Z32reductionKernelOp_count_col_sizePbPii_param_1];
	ld.param.u32 	%r19, [_Z32reductionKernelOp_count_col_sizePbPii_param_2];
	mov.u32 	%r1, %tid.x;
	mov.u32 	%r20, %ntid.x;
	mov.u32 	%r2, %ctaid.x;
	mad.lo.s32 	%r3, %r20, %r2, %r1;
	setp.ge.u32 	%p1, %r3, %r19;
	shl.b32 	%r21, %r1, 2;
	mov.u32 	%r22, _ZZ32reductionKernelOp_count_col_sizePbPiiE2in;
	add.s32 	%r4, %r22, %r21;
	@%p1 bra 	$L__BB4_2;
	cvta.to.global.u64 	%rd3, %rd1;
	cvt.u64.u32 	%rd4, %r3;
	add.s64 	%rd5, %rd3, %rd4;
	ld.global.s8 	%r24, [%rd5];
	st.shared.u32 	[%r4], %r24;
	bra.uni 	$L__BB4_3;
$L__BB4_2:
	mov.b32 	%r23, 0;
	st.shared.u32 	[%r4], %r23;
$L__BB4_3:
	bar.sync 	0;
	setp.gt.u32 	%p2, %r1, 63;
	mov.b32 	%r42, 0;
	@%p2 bra 	$L__BB4_5;
	ld.shared.u32 	%r26, [%r4];
	ld.shared.u32 	%r27, [%r4+256];
	add.s32 	%r42, %r27, %r26;
$L__BB4_5:
	setp.gt.u32 	%p3, %r1, 63;
	bar.sync 	0;
	@%p3 bra 	$L__BB4_7;
	st.shared.u32 	[%r4], %r42;
$L__BB4_7:
	bar.sync 	0;
	setp.gt.u32 	%p4, %r1, 31;
	@%p4 bra 	$L__BB4_9;
	ld.shared.u32 	%r28, [%r4];
	ld.shared.u32 	%r29, [%r4+128];
	add.s32 	%r42, %r29, %r28;
$L__BB4_9:
	setp.gt.u32 	%p5, %r1, 31;
	bar.sync 	0;
	@%p5 bra 	$L__BB4_11;
	st.shared.u32 	[%r4], %r42;
$L__BB4_11:
	bar.sync 	0;
	setp.gt.u32 	%p6, %r1, 15;
	@%p6 bra 	$L__BB4_13;
	ld.shared.u32 	%r30, [%r4];
	ld.shared.u32 	%r31, [%r4+64];
	add.s32 	%r42, %r31, %r30;
$L__BB4_13:
	setp.gt.u32 	%p7, %r1, 15;
	bar.sync 	0;
	@%p7 bra 	$L__BB4_15;
	st.shared.u32 	[%r4], %r42;
$L__BB4_15:
	bar.sync 	0;
	setp.gt.u32 	%p8, %r1, 7;
	@%p8 bra 	$L__BB4_17;
	ld.shared.u32 	%r32, [%r4];
	ld.shared.u32 	%r33, [%r4+32];
	add.s32 	%r42, %r33, %r32;
$L__BB4_17:
	setp.gt.u32 	%p9, %r1, 7;
	bar.sync 	0;
	@%p9 bra 	$L__BB4_19;
	st.shared.u32 	[%r4], %r42;
$L__BB4_19:
	bar.sync 	0;
	setp.gt.u32 	%p10, %r1, 3;
	@%p10 bra 	$L__BB4_21;
	ld.shared.u32 	%r34, [%r4];
	ld.shared.u32 	%r35, [%r4+16];
	add.s32 	%r42, %r35, %r34;
$L__BB4_21:
	setp.gt.u32 	%p11, %r1, 3;
	bar.sync 	0;
	@%p11 bra 	$L__BB4_23;
	st.shared.u32 	[%r4], %r42;
$L__BB4_23:
	bar.sync 	0;
	setp.gt.u32 	%p12, %r1, 1;
	@%p12 bra 	$L__BB4_25;
	ld.shared.u32 	%r36, [%r4];
	ld.shared.u32 	%r37, [%r4+8];
	add.s32 	%r42, %r37, %r36;
$L__BB4_25:
	setp.gt.u32 	%p13, %r1, 1;
	bar.sync 	0;
	@%p13 bra 	$L__BB4_27;
	st.shared.u32 	[%r4], %r42;
$L__BB4_27:
	bar.sync 	0;
	setp.ne.s32 	%p14, %r1, 0;
	@%p14 bra 	$L__BB4_29;
	ld.shared.u32 	%r38, [%r4];
	ld.shared.u32 	%r39, [_ZZ32reductionKernelOp_count_col_sizePbPiiE2in+4];
	add.s32 	%r42, %r39, %r38;
$L__BB4_29:
	setp.ne.s32 	%p15, %r1, 0;
	bar.sync 	0;
	@%p15 bra 	$L__BB4_31;
	st.shared.u32 	[%r4], %r42;
$L__BB4_31:
	setp.ne.s32 	%p16, %r1, 0;
	bar.sync 	0;
	@%p16 bra 	$L__BB4_33;
	ld.shared.u32 	%r40, [_ZZ32reductionKernelOp_count_col_sizePbPiiE2in];
	cvta.to.global.u64 	%rd6, %rd2;
	mul.wide.u32 	%rd7, %r2, 4;
	add.s64 	%rd8, %rd6, %rd7;
	st.global.u32 	[%rd8], %r40;
$L__BB4_33:
	ret;

}
	// .globl	_Z32reductionKernelOp_STOP_cryterionPbS_i
.visible .entry _Z32reductionKernelOp_STOP_cryterionPbS_i(
	.param .u64 .ptr .align 1 _Z32reductionKernelOp_STOP_cryterionPbS_i_param_0,
	.param .u64 .ptr .align 1 _Z32reductionKernelOp_STOP_cryterionPbS_i_param_1,
	.param .u32 _Z32reductionKernelOp_STOP_cryterionPbS_i_param_2
)
{
	.reg .pred 	%p<49>;
	.reg .b16 	%rs<44>;
	.reg .b32 	%r<8>;
	.reg .b64 	%rd<9>;
	// demoted variable
	.shared .align 1 .b8 _ZZ32reductionKernelOp_STOP_cryterionPbS_iE2in[128];
	ld.param.u64 	%rd1, [_Z32reductionKernelOp_STOP_cryterionPbS_i_param_0];
	ld.param.u64 	%rd2, [_Z32reductionKernelOp_STOP_cryterionPbS_i_param_1];
	ld.param.u32 	%r5, [_Z32reductionKernelOp_STOP_cryterionPbS_i_param_2];
	mov.u32 	%r1, %tid.x;
	mov.u32 	%r6, %ntid.x;
	mov.u32 	%r2, %ctaid.x;
	mad.lo.s32 	%r3, %r6, %r2, %r1;
	setp.ge.u32 	%p13, %r3, %r5;
	mov.u32 	%r7, _ZZ32reductionKernelOp_STOP_cryterionPbS_iE2in;
	add.s32 	%r4, %r7, %r1;
	@%p13 bra 	$L__BB5_2;
	cvta.to.global.u64 	%rd3, %rd1;
	cvt.u64.u32 	%rd4, %r3;
	add.s64 	%rd5, %rd3, %rd4;
	ld.global.u8 	%rs16, [%rd5];
	setp.eq.s16 	%p14, %rs16, 0;
	selp.u16 	%rs17, 1, 0, %p14;
	st.shared.u8 	[%r4], %rs17;
	bra.uni 	$L__BB5_3;
$L__BB5_2:
	mov.b16 	%rs15, 0;
	st.shared.u8 	[%r4], %rs15;
$L__BB5_3:
	bar.sync 	0;
	setp.gt.u32 	%p15, %r1, 63;
	mov.b16 	%rs38, 0;
	@%p15 bra 	$L__BB5_7;
	ld.shared.u8 	%rs19, [%r4];
	setp.ne.s16 	%p17, %rs19, 0;
	mov.pred 	%p43, -1;
	@%p17 bra 	$L__BB5_6;
	ld.shared.u8 	%rs20, [%r4+64];
	setp.ne.s16 	%p43, %rs20, 0;
$L__BB5_6:
	selp.u16 	%rs38, 1, 0, %p43;
$L__BB5_7:
	setp.gt.u32 	%p18, %r1, 63;
	bar.sync 	0;
	@%p18 bra 	$L__BB5_9;
	st.shared.u8 	[%r4], %rs38;
$L__BB5_9:
	bar.sync 	0;
	setp.gt.u32 	%p19, %r1, 31;
	@%p19 bra 	$L__BB5_13;
	ld.shared.u8 	%rs21, [%r4];
	setp.ne.s16 	%p21, %rs21, 0;
	mov.pred 	%p44, -1;
	@%p21 bra 	$L__BB5_12;
	ld.shared.u8 	%rs22, [%r4+32];
	setp.ne.s16 	%p44, %rs22, 0;
$L__BB5_12:
	selp.u16 	%rs38, 1, 0, %p44;
$L__BB5_13:
	setp.gt.u32 	%p22, %r1, 31;
	bar.sync 	0;
	@%p22 bra 	$L__BB5_15;
	st.shared.u8 	[%r4], %rs38;
$L__BB5_15:
	bar.sync 	0;
	setp.gt.u32 	%p23, %r1, 15;
	@%p23 bra 	$L__BB5_19;
	ld.shared.u8 	%rs23, [%r4];
	setp.ne.s16 	%p25, %rs23, 0;
	mov.pred 	%p45, -1;
	@%p25 bra 	$L__BB5_18;
	ld.shared.u8 	%rs24, [%r4+16];
	setp.ne.s16 	%p45, %rs24, 0;
$L__BB5_18:
	selp.u16 	%rs38, 1, 0, %p45;
$L__BB5_19:
	setp.gt.u32 	%p26, %r1, 15;
	bar.sync 	0;
	@%p26 bra 	$L__BB5_21;
	st.shared.u8 	[%r4], %rs38;
$L__BB5_21:
	bar.sync 	0;
	setp.gt.u32 	%p27, %r1, 7;
	@%p27 bra 	$L__BB5_25;
	ld.shared.u8 	%rs25, [%r4];
	setp.ne.s16 	%p29, %rs25, 0;
	mov.pred 	%p46, -1;
	@%p29 bra 	$L__BB5_24;
	ld.shared.u8 	%rs26, [%r4+8];
	setp.ne.s16 	%p46, %rs26, 0;
$L__BB5_24:
	selp.u16 	%rs38, 1, 0, %p46;
$L__BB5_25:
	setp.gt.u32 	%p30, %r1, 7;
	bar.sync 	0;
	@%p30 bra 	$L__BB5_27;
	st.shared.u8 	[%r4], %rs38;
$L__BB5_27:
	bar.sync 	0;
	setp.gt.u32 	%p31, %r1, 3;
	@%p31 bra 	$L__BB5_31;
	ld.shared.u8 	%rs27, [%r4];
	setp.ne.s16 	%p33, %rs27, 0;
	mov.pred 	%p47, -1;
	@%p33 bra 	$L__BB5_30;
	ld.shared.u8 	%rs28, [%r4+4];
	setp.ne.s16 	%p47, %rs28, 0;
$L__BB5_30:
	selp.u16 	%rs38, 1, 0, %p47;
$L__BB5_31:
	setp.gt.u32 	%p34, %r1, 3;
	bar.sync 	0;
	@%p34 bra 	$L__BB5_33;
	st.shared.u8 	[%r4], %rs38;
$L__BB5_33:
	bar.sync 	0;
	setp.gt.u32 	%p35, %r1, 1;
	@%p35 bra 	$L__BB5_37;
	ld.shared.u8 	%rs29, [%r4];
	setp.ne.s16 	%p37, %rs29, 0;
	mov.pred 	%p48, -1;
	@%p37 bra 	$L__BB5_36;
	ld.shared.u8 	%rs30, [%r4+2];
	setp.ne.s16 	%p48, %rs30, 0;
$L__BB5_36:
	selp.u16 	%rs38, 1, 0, %p48;
$L__BB5_37:
	setp.gt.u32 	%p38, %r1, 1;
	bar.sync 	0;
	@%p38 bra 	$L__BB5_39;
	st.shared.u8 	[%r4], %rs38;
$L__BB5_39:
	bar.sync 	0;
	setp.ne.s32 	%p39, %r1, 0;
	@%p39 bra 	$L__BB5_41;
	ld.shared.u8 	%rs31, [%r4];
	ld.shared.u8 	%rs32, [_ZZ32reductionKernelOp_STOP_cryterionPbS_iE2in+1];
	or.b16  	%rs34, %rs31, %rs32;
	and.b16  	%rs35, %rs34, 255;
	setp.ne.s16 	%p40, %rs35, 0;
	selp.u16 	%rs38, 1, 0, %p40;
$L__BB5_41:
	setp.ne.s32 	%p41, %r1, 0;
	bar.sync 	0;
	@%p41 bra 	$L__BB5_43;
	st.shared.u8 	[%r4], %rs38;
$L__BB5_43:
	setp.ne.s32 	%p42, %r1, 0;
	bar.sync 	0;
	@%p42 bra 	$L__BB5_45;
	ld.shared.u8 	%rs36, [_ZZ32reductionKernelOp_STOP_cryterionPbS_iE2in];
	cvt.u64.u32 	%rd6, %r2;
	cvta.to.global.u64 	%rd7, %rd2;
	add.s64 	%rd8, %rd7, %rd6;
	st.global.u8 	[%rd8], %rs36;
$L__BB5_45:
	ret;

}
	// .globl	_Z9SparseMULPiS_PfS0_iS0_i
.visible .entry _Z9SparseMULPiS_PfS0_iS0_i(
	.param .u64 .ptr .align 1 _Z9SparseMULPiS_PfS0_iS0_i_param_0,
	.param .u64 .ptr .align 1 _Z9SparseMULPiS_PfS0_iS0_i_param_1,
	.param .u64 .ptr .align 1 _Z9SparseMULPiS_PfS0_iS0_i_param_2,
	.param .u64 .ptr .align 1 _Z9SparseMULPiS_PfS0_iS0_i_param_3,
	.param .u32 _Z9SparseMULPiS_PfS0_iS0_i_param_4,
	.param .u64 .ptr .align 1 _Z9SparseMULPiS_PfS0_iS0_i_param_5,
	.param .u32 _Z9SparseMULPiS_PfS0_iS0_i_param_6
)
{
	.reg .pred 	%p<13>;
	.reg .b32 	%r<69>;
	.reg .b32 	%f<129>;
	.reg .b64 	%rd<91>;

	ld.param.u64 	%rd12, [_Z9SparseMULPiS_PfS0_iS0_i_param_0];
	ld.param.u64 	%rd10, [_Z9SparseMULPiS_PfS0_iS0_i_param_1];
	ld.param.u64 	%rd13, [_Z9SparseMULPiS_PfS0_iS0_i_param_2];
	ld.param.u64 	%rd14, [_Z9SparseMULPiS_PfS0_iS0_i_param_3];
	ld.param.u64 	%rd11, [_Z9SparseMULPiS_PfS0_iS0_i_param_5];
	ld.param.u32 	%r22, [_Z9SparseMULPiS_PfS0_iS0_i_param_6];
	cvta.to.global.u64 	%rd1, %rd13;
	cvta.to.global.u64 	%rd2, %rd14;
	cvta.to.global.u64 	%rd3, %rd12;
	mov.u32 	%r23, %tid.x;
	mov.u32 	%r1, %ntid.x;
	mov.u32 	%r24, %ctaid.x;
	mad.lo.s32 	%r63, %r1, %r24, %r23;
	setp.ge.s32 	%p1, %r63, %r22;
	@%p1 bra 	$L__BB6_17;
	mov.u32 	%r25, %nctaid.x;
	mul.lo.s32 	%r3, %r1, %r25;
	add.s64 	%rd4, %rd3, 32;
	add.s64 	%rd5, %rd1, 32;
	cvta.to.global.u64 	%rd6, %rd10;
	cvta.to.global.u64 	%rd7, %rd11;
$L__BB6_2:
	mul.wide.s32 	%rd15, %r63, 4;
	add.s64 	%rd16, %rd6, %rd15;
	ld.global.u32 	%r66, [%rd16];
	ld.global.u32 	%r6, [%rd16+4];
	setp.ge.s32 	%p2, %r66, %r6;
	mov.f32 	%f128, 0f00000000;
	@%p2 bra 	$L__BB6_16;
	add.s32 	%r26, %r66, 1;
	max.s32 	%r27, %r6, %r26;
	sub.s32 	%r7, %r27, %r66;
	and.b32  	%r8, %r7, 15;
	sub.s32 	%r28, %r66, %r27;
	setp.gt.u32 	%p3, %r28, -16;
	mov.f32 	%f128, 0f00000000;
	@%p3 bra 	$L__BB6_6;
	and.b32  	%r29, %r7, -16;
	neg.s32 	%r64, %r29;
	mov.f32 	%f128, 0f00000000;
$L__BB6_5:
	.pragma "nounroll";
	mul.wide.s32 	%rd17, %r66, 4;
	add.s64 	%rd18, %rd4, %rd17;
	add.s64 	%rd19, %rd5, %rd17;
	ld.global.u32 	%r30, [%rd18+-32];
	mul.wide.s32 	%rd20, %r30, 4;
	add.s64 	%rd21, %rd2, %rd20;
	ld.global.f32 	%f19, [%rd21];
	ld.global.f32 	%f20, [%rd19+-32];
	fma.rn.f32 	%f21, %f19, %f20, %f128;
	ld.global.u32 	%r31, [%rd18+-28];
	mul.wide.s32 	%rd22, %r31, 4;
	add.s64 	%rd23, %rd2, %rd22;
	ld.global.f32 	%f22, [%rd23];
	ld.global.f32 	%f23, [%rd19+-28];
	fma.rn.f32 	%f24, %f22, %f23, %f21;
	ld.global.u32 	%r32, [%rd18+-24];
	mul.wide.s32 	%rd24, %r32, 4;
	add.s64 	%rd25, %rd2, %rd24;
	ld.global.f32 	%f25, [%rd25];
	ld.global.f32 	%f26, [%rd19+-24];
	fma.rn.f32 	%f27, %f25, %f26, %f24;
	ld.global.u32 	%r33, [%rd18+-20];
	mul.wide.s32 	%rd26, %r33, 4;
	add.s64 	%rd27, %rd2, %rd26;
	ld.global.f32 	%f28, [%rd27];
	ld.global.f32 	%f29, [%rd19+-20];
	fma.rn.f32 	%f30, %f28, %f29, %f27;
	ld.global.u32 	%r34, [%rd18+-16];
	mul.wide.s32 	%rd28, %r34, 4;
	add.s64 	%rd29, %rd2, %rd28;
	ld.global.f32 	%f31, [%rd29];
	ld.global.f32 	%f32, [%rd19+-16];
	fma.rn.f32 	%f33, %f31, %f32, %f30;
	ld.global.u32 	%r35, [%rd18+-12];
	mul.wide.s32 	%rd30, %r35, 4;
	add.s64 	%rd31, %rd2, %rd30;
	ld.global.f32 	%f34, [%rd31];
	ld.global.f32 	%f35, [%rd19+-12];
	fma.rn.f32 	%f36, %f34, %f35, %f33;
	ld.global.u32 	%r36, [%rd18+-8];
	mul.wide.s32 	%rd32, %r36, 4;
	add.s64 	%rd33, %rd2, %rd32;
	ld.global.f32 	%f37, [%rd33];
	ld.global.f32 	%f38, [%rd19+-8];
	fma.rn.f32 	%f39, %f37, %f38, %f36;
	ld.global.u32 	%r37, [%rd18+-4];
	mul.wide.s32 	%rd34, %r37, 4;
	add.s64 	%rd35, %rd2, %rd34;
	ld.global.f32 	%f40, [%rd35];
	ld.global.f32 	%f41, [%rd19+-4];
	fma.rn.f32 	%f42, %f40, %f41, %f39;
	ld.global.u32 	%r38, [%rd18];
	mul.wide.s32 	%rd36, %r38, 4;
	add.s64 	%rd37, %rd2, %rd36;
	ld.global.f32 	%f43, [%rd37];
	ld.global.f32 	%f44, [%rd19];
	fma.rn.f32 	%f45, %f43, %f44, %f42;
	ld.global.u32 	%r39, [%rd18+4];
	mul.wide.s32 	%rd38, %r39, 4;
	add.s64 	%rd39, %rd2, %rd38;
	ld.global.f32 	%f46, [%rd39];
	ld.global.f32 	%f47, [%rd19+4];
	fma.rn.f32 	%f48, %f46, %f47, %f45;
	ld.global.u32 	%r40, [%rd18+8];
	mul.wide.s32 	%rd40, %r40, 4;
	add.s64 	%rd41, %rd2, %rd40;
	ld.global.f32 	%f49, [%rd41];
	ld.global.f32 	%f50, [%rd19+8];
	fma.rn.f32 	%f51, %f49, %f50, %f48;
	ld.global.u32 	%r41, [%rd18+12];
	mul.wide.s32 	%rd42, %r41, 4;
	add.s64 	%rd43, %rd2, %rd42;
	ld.global.f32 	%f52, [%rd43];
	ld.global.f32 	%f53, [%rd19+12];
	fma.rn.f32 	%f54, %f52, %f53, %f51;
	ld.global.u32 	%r42, [%rd18+16];
	mul.wide.s32 	%rd44, %r42, 4;
	add.s64 	%rd45, %rd2, %rd44;
	ld.global.f32 	%f55, [%rd45];
	ld.global.f32 	%f56, [%rd19+16];
	fma.rn.f32 	%f57, %f55, %f56, %f54;
	ld.global.u32 	%r43, [%rd18+20];
	mul.wide.s32 	%rd46, %r43, 4;
	add.s64 	%rd47, %rd2, %rd46;
	ld.global.f32 	%f58, [%rd47];
	ld.global.f32 	%f59, [%rd19+20];
	fma.rn.f32 	%f60, %f58, %f59, %f57;
	ld.global.u32 	%r44, [%rd18+24];
	mul.wide.s32 	%rd48, %r44, 4;
	add.s64 	%rd49, %rd2, %rd48;
	ld.global.f32 	%f61, [%rd49];
	ld.global.f32 	%f62, [%rd19+24];
	fma.rn.f32 	%f63, %f61, %f62, %f60;
	ld.global.u32 	%r45, [%rd18+28];
	mul.wide.s32 	%rd50, %r45, 4;
	add.s64 	%rd51, %rd2, %rd50;
	ld.global.f32 	%f64, [%rd51];
	ld.global.f32 	%f65, [%rd19+28];
	fma.rn.f32 	%f128, %f64, %f65, %f63;
	add.s32 	%r66, %r66, 16;
	add.s32 	%r64, %r64, 16;
	setp.ne.s32 	%p4, %r64, 0;
	@%p4 bra 	$L__BB6_5;
$L__BB6_6:
	setp.eq.s32 	%p5, %r8, 0;
	@%p5 bra 	$L__BB6_16;
	and.b32  	%r15, %r7, 7;
	setp.lt.u32 	%p6, %r8, 8;
	@%p6 bra 	$L__BB6_9;
	mul.wide.s32 	%rd52, %r66, 4;
	add.s64 	%rd53, %rd3, %rd52;
	ld.global.u32 	%r46, [%rd53];
	mul.wide.s32 	%rd54, %r46, 4;
	add.s64 	%rd55, %rd2, %rd54;
	ld.global.f32 	%f67, [%rd55];
	add.s64 	%rd56, %rd1, %rd52;
	ld.global.f32 	%f68, [%rd56];
	fma.rn.f32 	%f69, %f67, %f68, %f128;
	ld.global.u32 	%r47, [%rd53+4];
	mul.wide.s32 	%rd57, %r47, 4;
	add.s64 	%rd58, %rd2, %rd57;
	ld.global.f32 	%f70, [%rd58];
	ld.global.f32 	%f71, [%rd56+4];
	fma.rn.f32 	%f72, %f70, %f71, %f69;
	ld.global.u32 	%r48, [%rd53+8];
	mul.wide.s32 	%rd59, %r48, 4;
	add.s64 	%rd60, %rd2, %rd59;
	ld.global.f32 	%f73, [%rd60];
	ld.global.f32 	%f74, [%rd56+8];
	fma.rn.f32 	%f75, %f73, %f74, %f72;
	ld.global.u32 	%r49, [%rd53+12];
	mul.wide.s32 	%rd61, %r49, 4;
	add.s64 	%rd62, %rd2, %rd61;
	ld.global.f32 	%f76, [%rd62];
	ld.global.f32 	%f77, [%rd56+12];
	fma.rn.f32 	%f78, %f76, %f77, %f75;
	ld.global.u32 	%r50, [%rd53+16];
	mul.wide.s32 	%rd63, %r50, 4;
	add.s64 	%rd64, %rd2, %rd63;
	ld.global.f32 	%f79, [%rd64];
	ld.global.f32 	%f80, [%rd56+16];
	fma.rn.f32 	%f81, %f79, %f80, %f78;
	ld.global.u32 	%r51, [%rd53+20];
	mul.wide.s32 	%rd65, %r51, 4;
	add.s64 	%rd66, %rd2, %rd65;
	ld.global.f32 	%f82, [%rd66];
	ld.global.f32 	%f83, [%rd56+20];
	fma.rn.f32 	%f84, %f82, %f83, %f81;
	ld.global.u32 	%r52, [%rd53+24];
	mul.wide.s32 	%rd67, %r52, 4;
	add.s64 	%rd68, %rd2, %rd67;
	ld.global.f32 	%f85, [%rd68];
	ld.global.f32 	%f86, [%rd56+24];
	fma.rn.f32 	%f87, %f85, %f86, %f84;
	ld.global.u32 	%r53, [%rd53+28];
	mul.wide.s32 	%rd69, %r53, 4;
	add.s64 	%rd70, %rd2, %rd69;
	ld.global.f32 	%f88, [%rd70];
	ld.global.f32 	%f89, [%rd56+28];
	fma.rn.f32 	%f128, %f88, %f89, %f87;
	add.s32 	%r66, %r66, 8;
$L__BB6_9:
	setp.eq.s32 	%p7, %r15, 0;
	@%p7 bra 	$L__BB6_16;
	and.b32  	%r18, %r7, 3;
	setp.lt.u32 	%p8, %r15, 4;
	@%p8 bra 	$L__BB6_12;
	mul.wide.s32 	%rd71, %r66, 4;
	add.s64 	%rd72, %rd3, %rd71;
	ld.global.u32 	%r54, [%rd72];
	mul.wide.s32 	%rd73, %r54, 4;
	add.s64 	%rd74, %rd2, %rd73;
	ld.global.f32 	%f91, [%rd74];
	add.s64 	%rd75, %rd1, %rd71;
	ld.global.f32 	%f92, [%rd75];
	fma.rn.f32 	%f93, %f91, %f92, %f128;
	ld.global.u32 	%r55, [%rd72+4];
	mul.wide.s32 	%rd76, %r55, 4;
	add.s64 	%rd77, %rd2, %rd76;
	ld.global.f32 	%f94, [%rd77];
	ld.global.f32 	%f95, [%rd75+4];
	fma.rn.f32 	%f96, %f94, %f95, %f93;
	ld.global.u32 	%r56, [%rd72+8];
	mul.wide.s32 	%rd78, %r56, 4;
	add.s64 	%rd79, %rd2, %rd78;
	ld.global.f32 	%f97, [%rd79];
	ld.global.f32 	%f98, [%rd75+8];
	fma.rn.f32 	%f99, %f97, %f98, %f96;
	ld.global.u32 	%r57, [%rd72+12];
	mul.wide.s32 	%rd80, %r57, 4;
	add.s64 	%rd81, %rd2, %rd80;
	ld.global.f32 	%f100, [%rd81];
	ld.global.f32 	%f101, [%rd75+12];
	fma.rn.f32 	%f128, %f100, %f101, %f99;
	add.s32 	%r66, %r66, 4;
$L__BB6_12:
	setp.eq.s32 	%p9, %r18, 0;
	@%p9 bra 	$L__BB6_16;
	mul.wide.s32 	%rd82, %r66, 4;
	add.s64 	%rd8, %rd3, %rd82;
	ld.global.u32 	%r58, [%rd8];
	mul.wide.s32 	%rd83, %r58, 4;
	add.s64 	%rd84, %rd2, %rd83;
	ld.global.f32 	%f102, [%rd84];
	add.s64 	%rd9, %rd1, %rd82;
	ld.global.f32 	%f103, [%rd9];
	fma.rn.f32 	%f128, %f102, %f103, %f128;
	setp.eq.s32 	%p10, %r18, 1;
	@%p10 bra 	$L__BB6_16;
	ld.global.u32 	%r59, [%rd8+4];
	mul.wide.s32 	%rd85, %r59, 4;
	add.s64 	%rd86, %rd2, %rd85;
	ld.global.f32 	%f104, [%rd86];
	ld.global.f32 	%f105, [%rd9+4];
	fma.rn.f32 	%f128, %f104, %f105, %f128;
	setp.eq.s32 	%p11, %r18, 2;
	@%p11 bra 	$L__BB6_16;
	ld.global.u32 	%r60, [%rd8+8];
	mul.wide.s32 	%rd87, %r60, 4;
	add.s64 	%rd88, %rd2, %rd87;
	ld.global.f32 	%f106, [%rd88];
	ld.global.f32 	%f107, [%rd9+8];
	fma.rn.f32 	%f128, %f106, %f107, %f128;
$L__BB6_16:
	fma.rn.f32 	%f108, %f128, 0fBBBB989D, 0f3F000000;
	cvt.sat.f32.f32 	%f109, %f108;
	mov.f32 	%f110, 0f4B400001;
	mov.f32 	%f111, 0f437C0000;
	fma.rm.f32 	%f112, %f109, %f111, %f110;
	add.f32 	%f113, %f112, 0fCB40007F;
	neg.f32 	%f114, %f113;
	fma.rn.f32 	%f115, %f128, 0fBFB8AA3B, %f114;
	fma.rn.f32 	%f116, %f128, 0fB2A57060, %f115;
	mov.b32 	%r61, %f112;
	shl.b32 	%r62, %r61, 23;
	mov.b32 	%f117, %r62;
	ex2.approx.ftz.f32 	%f118, %f116;
	fma.rn.f32 	%f119, %f118, %f117, 0f3F800000;
	rcp.rn.f32 	%f120, %f119;
	add.s64 	%rd90, %rd7, %rd15;
	st.global.f32 	[%rd90], %f120;
	add.s32 	%r63, %r63, %r3;
	setp.lt.s32 	%p12, %r63, %r22;
	@%p12 bra 	$L__BB6_2;
$L__BB6_17:
	ret;

}
	// .globl	_Z17updateRowPointersPiS_S_S_iPb
.visible .entry _Z17updateRowPointersPiS_S_S_iPb(
	.param .u64 .ptr .align 1 _Z17updateRowPointersPiS_S_S_iPb_param_0,
	.param .u64 .ptr .align 1 _Z17updateRowPointersPiS_S_S_iPb_param_1,
	.param .u64 .ptr .align 1 _Z17updateRowPointersPiS_S_S_iPb_param_2,
	.param .u64 .ptr .align 1 _Z17updateRowPointersPiS_S_S_iPb_param_3,
	.param .u32 _Z17updateRowPointersPiS_S_S_iPb_param_4,
	.param .u64 .ptr .align 1 _Z17updateRowPointersPiS_S_S_iPb_param_5
)
{
	.reg .pred 	%p<6>;
	.reg .b16 	%rs<2>;
	.reg .b32 	%r<27>;
	.reg .b64 	%rd<21>;

	ld.param.u64 	%rd8, [_Z17updateRowPointersPiS_S_S_iPb_param_0];
	ld.param.u64 	%rd9, [_Z17updateRowPointersPiS_S_S_iPb_param_1];
	ld.param.u64 	%rd10, [_Z17updateRowPointersPiS_S_S_iPb_param_2];
	ld.param.u64 	%rd11, [_Z17updateRowPointersPiS_S_S_iPb_param_3];
	ld.param.u32 	%r13, [_Z17updateRowPointersPiS_S_S_iPb_param_4];
	ld.param.u64 	%rd12, [_Z17updateRowPointersPiS_S_S_iPb_param_5];
	mov.u32 	%r14, %tid.x;
	mov.u32 	%r1, %ntid.x;
	mov.u32 	%r15, %ctaid.x;
	mad.lo.s32 	%r23, %r1, %r15, %r14;
	setp.ge.s32 	%p1, %r23, %r13;
	@%p1 bra 	$L__BB7_8;
	mov.u32 	%r16, %nctaid.x;
	mul.lo.s32 	%r3, %r1, %r16;
	cvta.to.global.u64 	%rd1, %rd10;
	cvta.to.global.u64 	%rd2, %rd12;
	cvta.to.global.u64 	%rd3, %rd9;
	cvta.to.global.u64 	%rd4, %rd11;
	cvta.to.global.u64 	%rd5, %rd8;
$L__BB7_2:
	mul.wide.s32 	%rd13, %r23, 4;
	add.s64 	%rd6, %rd1, %rd13;
	ld.global.u32 	%r25, [%rd6];
	ld.global.u32 	%r26, [%rd6+4];
	setp.ge.s32 	%p2, %r25, %r26;
	@%p2 bra 	$L__BB7_7;
	add.s64 	%rd7, %rd4, %rd13;
$L__BB7_4:
	cvt.s64.s32 	%rd15, %r25;
	add.s64 	%rd16, %rd2, %rd15;
	ld.global.u8 	%rs1, [%rd16];
	setp.eq.s16 	%p3, %rs1, 0;
	@%p3 bra 	$L__BB7_6;
	mul.wide.s32 	%rd17, %r25, 4;
	add.s64 	%rd18, %rd3, %rd17;
	ld.global.u32 	%r17, [%rd18];
	ld.global.u32 	%r18, [%rd7];
	add.s32 	%r19, %r17, %r18;
	add.s32 	%r20, %r19, 1;
	mul.wide.s32 	%rd19, %r20, 4;
	add.s64 	%rd20, %rd5, %rd19;
	ld.global.u32 	%r21, [%rd20];
	add.s32 	%r22, %r21, 1;
	st.global.u32 	[%rd20], %r22;
	ld.global.u32 	%r26, [%rd6+4];
$L__BB7_6:
	add.s32 	%r25, %r25, 1;
	setp.lt.s32 	%p4, %r25, %r26;
	@%p4 bra 	$L__BB7_4;
$L__BB7_7:
	add.s32 	%r23, %r23, %r3;
	setp.lt.s32 	%p5, %r23, %r13;
	@%p5 bra 	$L__BB7_2;
$L__BB7_8:
	ret;

}
	// .globl	_Z21updateCol_idx_weightsPiPfS_S_S0_S_S_S_iPb
.visible .entry _Z21updateCol_idx_weightsPiPfS_S_S0_S_S_S_iPb(
	.param .u64 .ptr .align 1 _Z21updateCol_idx_weightsPiPfS_S_S0_S_S_S_iPb_param_0,
	.param .u64 .ptr .align 1 _Z21updateCol_idx_weightsPiPfS_S_S0_S_S_S_iPb_param_1,
	.param .u64 .ptr .align 1 _Z21updateCol_idx_weightsPiPfS_S_S0_S_S_S_iPb_param_2,
	.param .u64 .ptr .align 1 _Z21updateCol_idx_weightsPiPfS_S_S0_S_S_S_iPb_param_3,
	.param .u64 .ptr .align 1 _Z21updateCol_idx_weightsPiPfS_S_S0_S_S_S_iPb_param_4,
	.param .u64 .ptr .align 1 _Z21updateCol_idx_weightsPiPfS_S_S0_S_S_S_iPb_param_5,
	.param .u64 .ptr .align 1 _Z21updateCol_idx_weightsPiPfS_S_S0_S_S_S_iPb_param_6,
	.param .u64 .ptr .align 1 _Z21updateCol_idx_weightsPiPfS_S_S0_S_S_S_iPb_param_7,
	.param .u32 _Z21updateCol_idx_weightsPiPfS_S_S0_S_S_S_iPb_param_8,
	.param .u64 .ptr .align 1 _Z21updateCol_idx_weightsPiPfS_S_S0_S_S_S_iPb_param_9
)
{
	.reg .pred 	%p<6>;
	.reg .b16 	%rs<2>;
	.reg .b32 	%r<29>;
	.reg .b32 	%f<2>;
	.reg .b64 	%rd<38>;

	ld.param.u64 	%rd12, [_Z21updateCol_idx_weightsPiPfS_S_S0_S_S_S_iPb_param_1];
	ld.param.u64 	%rd14, [_Z21updateCol_idx_weightsPiPfS_S_S0_S_S_S_iPb_param_3];
	ld.param.u64 	%rd15, [_Z21updateCol_idx_weightsPiPfS_S_S0_S_S_S_iPb_param_4];
	ld.param.u64 	%rd18, [_Z21updateCol_idx_weightsPiPfS_S_S0_S_S_S_iPb_param_7];
	ld.param.u32 	%r13, [_Z21updateCol_idx_weightsPiPfS_S_S0_S_S_S_iPb_param_8];
	ld.param.u64 	%rd19, [_Z21updateCol_idx_weightsPiPfS_S_S0_S_S_S_iPb_param_9];
	mov.u32 	%r14, %tid.x;
	mov.u32 	%r1, %ntid.x;
	mov.u32 	%r15, %ctaid.x;
	mad.lo.s32 	%r25, %r1, %r15, %r14;
	setp.ge.s32 	%p1, %r25, %r13;
	@%p1 bra 	$L__BB8_7;
	ld.param.u64 	%rd37, [_Z21updateCol_idx_weightsPiPfS_S_S0_S_S_S_iPb_param_6];
	ld.param.u64 	%rd36, [_Z21updateCol_idx_weightsPiPfS_S_S0_S_S_S_iPb_param_5];
	ld.param.u64 	%rd35, [_Z21updateCol_idx_weightsPiPfS_S_S0_S_S_S_iPb_param_2];
	ld.param.u64 	%rd34, [_Z21updateCol_idx_weightsPiPfS_S_S0_S_S_S_iPb_param_0];
	mov.u32 	%r16, %nctaid.x;
	mul.lo.s32 	%r3, %r1, %r16;
	cvta.to.global.u64 	%rd1, %rd37;
	cvta.to.global.u64 	%rd2, %rd19;
	cvta.to.global.u64 	%rd3, %rd36;
	cvta.to.global.u64 	%rd4, %rd18;
	cvta.to.global.u64 	%rd5, %rd34;
	cvta.to.global.u64 	%rd6, %rd14;
	cvta.to.global.u64 	%rd7, %rd35;
	cvta.to.global.u64 	%rd8, %rd15;
	cvta.to.global.u64 	%rd9, %rd12;
$L__BB8_2:
	mul.wide.s32 	%rd20, %r25, 4;
	add.s64 	%rd10, %rd1, %rd20;
	ld.global.u32 	%r27, [%rd10];
	ld.global.u32 	%r28, [%rd10+4];
	setp.ge.s32 	%p2, %r27, %r28;
	@%p2 bra 	$L__BB8_6;
$L__BB8_3:
	cvt.s64.s32 	%rd21, %r27;
	add.s64 	%rd22, %rd2, %rd21;
	ld.global.u8 	%rs1, [%rd22];
	setp.eq.s16 	%p3, %rs1, 0;
	@%p3 bra 	$L__BB8_5;
	mul.wide.s32 	%rd23, %r27, 4;
	add.s64 	%rd24, %rd3, %rd23;
	ld.global.u32 	%r17, [%rd24];
	mul.wide.s32 	%rd25, %r25, 4;
	add.s64 	%rd26, %rd4, %rd25;
	ld.global.u32 	%r18, [%rd26];
	add.s32 	%r19, %r18, %r17;
	mul.wide.s32 	%rd27, %r19, 4;
	add.s64 	%rd28, %rd5, %rd27;
	ld.global.u32 	%r20, [%rd28];
	add.s32 	%r21, %r20, 1;
	st.global.u32 	[%rd28], %r21;
	add.s64 	%rd29, %rd6, %rd23;
	ld.global.u32 	%r22, [%rd29];
	ld.global.u32 	%r23, [%rd26];
	add.s32 	%r24, %r23, %r22;
	mul.wide.s32 	%rd30, %r20, 4;
	add.s64 	%rd31, %rd7, %rd30;
	st.global.u32 	[%rd31], %r24;
	add.s64 	%rd32, %rd8, %rd23;
	ld.global.f32 	%f1, [%rd32];
	add.s64 	%rd33, %rd9, %rd30;
	st.global.f32 	[%rd33], %f1;
	ld.global.u32 	%r28, [%rd10+4];
$L__BB8_5:
	add.s32 	%r27, %r27, 1;
	setp.lt.s32 	%p4, %r27, %r28;
	@%p4 bra 	$L__BB8_3;
$L__BB8_6:
	add.s32 	%r25, %r25, %r3;
	setp.lt.s32 	%p5, %r25, %r13;
	@%p5 bra 	$L__BB8_2;
$L__BB8_7:
	ret;

}
	// .globl	_Z16update_colisionsPbPiPffiiiii
.visible .entry _Z16update_colisionsPbPiPffiiiii(
	.param .u64 .ptr .align 1 _Z16update_colisionsPbPiPffiiiii_param_0,
	.param .u64 .ptr .align 1 _Z16update_colisionsPbPiPffiiiii_param_1,
	.param .u64 .ptr .align 1 _Z16update_colisionsPbPiPffiiiii_param_2,
	.param .f32 _Z16update_colisionsPbPiPffiiiii_param_3,
	.param .u32 _Z16update_colisionsPbPiPffiiiii_param_4,
	.param .u32 _Z16update_colisionsPbPiPffiiiii_param_5,
	.param .u32 _Z16update_colisionsPbPiPffiiiii_param_6,
	.param .u32 _Z16update_colisionsPbPiPffiiiii_param_7,
	.param .u32 _Z16update_colisionsPbPiPffiiiii_param_8
)
{
	.reg .pred 	%p<19>;
	.reg .b16 	%rs<5>;
	.reg .b32 	%r<25>;
	.reg .b32 	%f<15>;
	.reg .b64 	%rd<23>;

	ld.param.u64 	%rd4, [_Z16update_colisionsPbPiPffiiiii_param_0];
	ld.param.u64 	%rd5, [_Z16update_colisionsPbPiPffiiiii_param_1];
	ld.param.u64 	%rd6, [_Z16update_colisionsPbPiPffiiiii_param_2];
	ld.param.f32 	%f3, [_Z16update_colisionsPbPiPffiiiii_param_3];
	ld.param.u32 	%r9, [_Z16update_colisionsPbPiPffiiiii_param_4];
	ld.param.u32 	%r10, [_Z16update_colisionsPbPiPffiiiii_param_5];
	ld.param.u32 	%r11, [_Z16update_colisionsPbPiPffiiiii_param_6];
	ld.param.u32 	%r12, [_Z16update_colisionsPbPiPffiiiii_param_7];
	ld.param.u32 	%r13, [_Z16update_colisionsPbPiPffiiiii_param_8];
	cvta.to.global.u64 	%rd1, %rd5;
	cvta.to.global.u64 	%rd2, %rd4;
	cvta.to.global.u64 	%rd3, %rd6;
	mov.u32 	%r14, %tid.x;
	mov.u32 	%r1, %ntid.x;
	mov.u32 	%r15, %ctaid.x;
	mad.lo.s32 	%r23, %r1, %r15, %r14;
	setp.ge.s32 	%p1, %r23, %r13;
	@%p1 bra 	$L__BB9_13;
	add.f32 	%f4, %f3, 0f41200000;
	sub.s32 	%r16, %r11, %r12;
	cvt.rn.f32.s32 	%f5, %r16;
	setp.ge.f32 	%p2, %f4, %f5;
	add.f32 	%f6, %f3, 0fC1200000;
	add.s32 	%r17, %r12, %r11;
	cvt.rn.f32.s32 	%f8, %r17;
	setp.le.f32 	%p3, %f6, %f8;
	and.pred  	%p4, %p2, %p3;
	sub.s32 	%r3, 600, %r10;
	mov.u32 	%r18, %nctaid.x;
	mul.lo.s32 	%r4, %r1, %r18;
	@%p4 bra 	$L__BB9_2;
	bra.uni 	$L__BB9_8;
$L__BB9_2:
	cvt.rn.f32.s32 	%f1, %r3;
	cvt.rn.f32.s32 	%f2, %r9;
$L__BB9_3:
	mul.wide.s32 	%rd15, %r23, 4;
	add.s64 	%rd16, %rd3, %rd15;
	ld.global.f32 	%f11, [%rd16];
	add.f32 	%f12, %f11, 0fC1200000;
	setp.gtu.f32 	%p10, %f12, %f2;
	add.f32 	%f13, %f11, 0f41200000;
	setp.ltu.f32 	%p11, %f13, %f1;
	setp.ltu.f32 	%p12, %f11, 0f44138000;
	and.pred  	%p13, %p11, %p12;
	and.pred  	%p14, %p13, %p10;
	setp.gtu.f32 	%p15, %f11, 0f41200000;
	and.pred  	%p16, %p14, %p15;
	@%p16 bra 	$L__BB9_5;
	cvt.s64.s32 	%rd17, %r23;
	add.s64 	%rd18, %rd2, %rd17;
	mov.b16 	%rs3, 1;
	st.global.u8 	[%rd18], %rs3;
	bra.uni 	$L__BB9_7;
$L__BB9_5:
	cvt.s64.s32 	%rd19, %r23;
	add.s64 	%rd20, %rd2, %rd19;
	ld.global.u8 	%rs4, [%rd20];
	setp.ne.s16 	%p17, %rs4, 0;
	@%p17 bra 	$L__BB9_7;
	add.s64 	%rd22, %rd1, %rd15;
	ld.global.u32 	%r21, [%rd22];
	add.s32 	%r22, %r21, 1;
	st.global.u32 	[%rd22], %r22;
$L__BB9_7:
	add.s32 	%r23, %r23, %r4;
	setp.lt.s32 	%p18, %r23, %r13;
	@%p18 bra 	$L__BB9_3;
	bra.uni 	$L__BB9_13;
$L__BB9_8:
	mul.wide.s32 	%rd7, %r23, 4;
	add.s64 	%rd8, %rd3, %rd7;
	ld.global.f32 	%f10, [%rd8];
	setp.ltu.f32 	%p5, %f10, 0f44138000;
	setp.gtu.f32 	%p6, %f10, 0f41200000;
	and.pred  	%p7, %p5, %p6;
	@%p7 bra 	$L__BB9_10;
	cvt.s64.s32 	%rd9, %r23;
	add.s64 	%rd10, %rd2, %rd9;
	mov.b16 	%rs1, 1;
	st.global.u8 	[%rd10], %rs1;
	bra.uni 	$L__BB9_12;
$L__BB9_10:
	cvt.s64.s32 	%rd11, %r23;
	add.s64 	%rd12, %rd2, %rd11;
	ld.global.u8 	%rs2, [%rd12];
	setp.ne.s16 	%p8, %rs2, 0;
	@%p8 bra 	$L__BB9_12;
	add.s64 	%rd14, %rd1, %rd7;
	ld.global.u32 	%r19, [%rd14];
	add.s32 	%r20, %r19, 1;
	st.global.u32 	[%rd14], %r20;
$L__BB9_12:
	add.s32 	%r23, %r23, %r4;
	setp.lt.s32 	%p9, %r23, %r13;
	@%p9 bra 	$L__BB9_8;
$L__BB9_13:
	ret;

}
	// .globl	_Z11update_stepPfS_S_Pii
.visible .entry _Z11update_stepPfS_S_Pii(
	.param .u64 .ptr .align 1 _Z11update_stepPfS_S_Pii_param_0,
	.param .u64 .ptr .align 1 _Z11update_stepPfS_S_Pii_param_1,
	.param .u64 .ptr .align 1 _Z11update_stepPfS_S_Pii_param_2,
	.param .u64 .ptr .align 1 _Z11update_stepPfS_S_Pii_param_3,
	.param .u32 _Z11update_stepPfS_S_Pii_param_4
)
{
	.reg .pred 	%p<4>;
	.reg .b32 	%r<13>;
	.reg .b32 	%f<9>;
	.reg .b64 	%rd<16>;

	ld.param.u64 	%rd6, [_Z11update_stepPfS_S_Pii_param_0];
	ld.param.u64 	%rd7, [_Z11update_stepPfS_S_Pii_param_1];
	ld.param.u64 	%rd8, [_Z11update_stepPfS_S_Pii_param_2];
	ld.param.u64 	%rd9, [_Z11update_stepPfS_S_Pii_param_3];
	ld.param.u32 	%r6, [_Z11update_stepPfS_S_Pii_param_4];
	mov.u32 	%r7, %tid.x;
	mov.u32 	%r1, %ntid.x;
	mov.u32 	%r8, %ctaid.x;
	mad.lo.s32 	%r12, %r1, %r8, %r7;
	setp.ge.s32 	%p1, %r12, %r6;
	@%p1 bra 	$L__BB10_5;
	mov.u32 	%r9, %nctaid.x;
	mul.lo.s32 	%r3, %r1, %r9;
	cvta.to.global.u64 	%rd1, %rd6;
	cvta.to.global.u64 	%rd2, %rd9;
	cvta.to.global.u64 	%rd3, %rd8;
	cvta.to.global.u64 	%rd4, %rd7;
$L__BB10_2:
	mul.wide.s32 	%rd10, %r12, 4;
	add.s64 	%rd5, %rd1, %rd10;
	ld.global.f32 	%f3, [%rd5];
	add.f32 	%f8, %f3, 0f3DCCCCCD;
	st.global.f32 	[%rd5], %f8;
	add.s64 	%rd11, %rd2, %rd10;
	ld.global.u32 	%r10, [%rd11];
	mul.wide.s32 	%rd12, %r10, 4;
	add.s64 	%rd13, %rd3, %rd12;
	ld.global.f32 	%f4, [%rd13];
	setp.leu.f32 	%p2, %f4, 0f3F000000;
	@%p2 bra 	$L__BB10_4;
	mov.b32 	%r11, -1065353216;
	st.global.u32 	[%rd5], %r11;
	mov.f32 	%f8, 0fC0800000;
$L__BB10_4:
	add.s64 	%rd15, %rd4, %rd10;
	ld.global.f32 	%f6, [%rd15];
	add.f32 	%f7, %f8, %f6;
	st.global.f32 	[%rd15], %f7;
	add.s32 	%r12, %r12, %r3;
	setp.lt.s32 	%p3, %r12, %r6;
	@%p3 bra 	$L__BB10_2;
$L__BB10_5:
	ret;

}
	// .globl	_Z22update_instance_inputsPiPfiiifS0_i
.visible .entry _Z22update_instance_inputsPiPfiiifS0_i(
	.param .u64 .ptr .align 1 _Z22update_instance_inputsPiPfiiifS0_i_param_0,
	.param .u64 .ptr .align 1 _Z22update_instance_inputsPiPfiiifS0_i_param_1,
	.param .u32 _Z22update_instance_inputsPiPfiiifS0_i_param_2,
	.param .u32 _Z22update_instance_inputsPiPfiiifS0_i_param_3,
	.param .u32 _Z22update_instance_inputsPiPfiiifS0_i_param_4,
	.param .f32 _Z22update_instance_inputsPiPfiiifS0_i_param_5,
	.param .u64 .ptr .align 1 _Z22update_instance_inputsPiPfiiifS0_i_param_6,
	.param .u32 _Z22update_instance_inputsPiPfiiifS0_i_param_7
)
{
	.reg .pred 	%p<3>;
	.reg .b32 	%r<17>;
	.reg .b32 	%f<12>;
	.reg .b64 	%rd<16>;

	ld.param.u64 	%rd4, [_Z22update_instance_inputsPiPfiiifS0_i_param_0];
	ld.param.u64 	%rd5, [_Z22update_instance_inputsPiPfiiifS0_i_param_1];
	ld.param.u32 	%r6, [_Z22update_instance_inputsPiPfiiifS0_i_param_2];
	ld.param.u32 	%r7, [_Z22update_instance_inputsPiPfiiifS0_i_param_3];
	ld.param.u32 	%r8, [_Z22update_instance_inputsPiPfiiifS0_i_param_4];
	ld.param.f32 	%f4, [_Z22update_instance_inputsPiPfiiifS0_i_param_5];
	ld.param.u64 	%rd6, [_Z22update_instance_inputsPiPfiiifS0_i_param_6];
	ld.param.u32 	%r9, [_Z22update_instance_inputsPiPfiiifS0_i_param_7];
	mov.u32 	%r10, %tid.x;
	mov.u32 	%r1, %ntid.x;
	mov.u32 	%r11, %ctaid.x;
	mad.lo.s32 	%r16, %r1, %r11, %r10;
	setp.ge.s32 	%p1, %r16, %r9;
	@%p1 bra 	$L__BB11_3;
	cvta.to.global.u64 	%rd1, %rd5;
	cvt.rn.f32.s32 	%f5, %r8;
	sub.f32 	%f6, %f5, %f4;
	div.rn.f32 	%f1, %f6, 0f43C80000;
	cvt.rn.f32.s32 	%f2, %r7;
	cvt.rn.f32.s32 	%f3, %r6;
	mov.u32 	%r12, %nctaid.x;
	mul.lo.s32 	%r3, %r1, %r12;
	cvta.to.global.u64 	%rd2, %rd6;
	cvta.to.global.u64 	%rd3, %rd4;
$L__BB11_2:
	mul.wide.s32 	%rd7, %r16, 4;
	add.s64 	%rd8, %rd2, %rd7;
	ld.global.f32 	%f7, [%rd8];
	sub.f32 	%f8, %f2, %f7;
	div.rn.f32 	%f9, %f8, 0f44160000;
	sub.f32 	%f10, %f7, %f3;
	div.rn.f32 	%f11, %f10, 0f44160000;
	add.s64 	%rd9, %rd3, %rd7;
	ld.global.u32 	%r13, [%rd9];
	mul.wide.s32 	%rd10, %r13, 4;
	add.s64 	%rd11, %rd1, %rd10;
	st.global.f32 	[%rd11+4], %f1;
	ld.global.u32 	%r14, [%rd9];
	mul.wide.s32 	%rd12, %r14, 4;
	add.s64 	%rd13, %rd1, %rd12;
	st.global.f32 	[%rd13+8], %f9;
	ld.global.u32 	%r15, [%rd9];
	mul.wide.s32 	%rd14, %r15, 4;
	add.s64 	%rd15, %rd1, %rd14;
	st.global.f32 	[%rd15+12], %f11;
	add.s32 	%r16, %r16, %r3;
	setp.lt.s32 	%p2, %r16, %r9;
	@%p2 bra 	$L__BB11_2;
$L__BB11_3:
	ret;

}
	// .globl	_Z10initializePffi
.visible .entry _Z10initializePffi(
	.param .u64 .ptr .align 1 _Z10initializePffi_param_0,
	.param .f32 _Z10initializePffi_param_1,
	.param .u32 _Z10initializePffi_param_2
)
{
	.reg .pred 	%p<2>;
	.reg .b32 	%r<6>;
	.reg .b32 	%f<2>;
	.reg .b64 	%rd<5>;

	ld.param.u64 	%rd1, [_Z10initializePffi_param_0];
	ld.param.f32 	%f1, [_Z10initializePffi_param_1];
	ld.param.u32 	%r2, [_Z10initializePffi_param_2];
	mov.u32 	%r3, %ctaid.x;
	mov.u32 	%r4, %ntid.x;
	mov.u32 	%r5, %tid.x;
	mad.lo.s32 	%r1, %r3, %r4, %r5;
	setp.ge.s32 	%p1, %r1, %r2;
	@%p1 bra 	$L__BB12_2;
	cvta.to.global.u64 	%rd2, %rd1;
	mul.wide.s32 	%rd3, %r1, 4;
	add.s64 	%rd4, %rd2, %rd3;
	st.global.f32 	[%rd4], %f1;
$L__BB12_2:
	ret;

}


// ===== COMPILED SASS (sm_100) =====

	.target	sm_100

	.elftype	@"ET_EXEC"


//--------------------- .note.nv.tkinfo           --------------------------
	.section	.note.nv.tkinfo,"",@"SHT_NOTE"
	.sectionflags	@"SHF_NOTE_NV_TKINFO"
	.tkinfo
        /*0018*/ 	.word	0x00000002
        /*0030*/ 	.string	""
        /*0030*/ 	.string	"ptxas"
        /*0030*/ 	.string	"Cuda compilation tools, release 13.0, V13.0.88"
        /*0030*/ 	.string	"Build cuda_13.0.r13.0/compiler.36424714_0"
        /*0030*/ 	.string	"-arch sm_100 -m 64 "



//--------------------- .note.nv.cuinfo           --------------------------
	.section	.note.nv.cuinfo,"",@"SHT_NOTE"
	.sectionflags	@"SHF_NOTE_NV_CUINFO"
        /*0018*/ 	.short	0x0002
        /*001a*/ 	.short	0x0064
        /*001c*/ 	.short	0x0082
	.zero		2


//--------------------- .nv.info                  --------------------------
	.section	.nv.info,"",@"SHT_CUDA_INFO"
	.align	4


	//----- nvinfo : EIATTR_REGCOUNT
	.align		4
        /*0000*/ 	.byte	0x04, 0x2f
        /*0002*/ 	.short	(.L_1 - .L_0)
	.align		4
.L_0:
        /*0004*/ 	.word	index@(_Z11scanKernelXPiS_S_S_i)
        /*0008*/ 	.word	0x00000010


	//----- nvinfo : EIATTR_FRAME_SIZE
	.align		4
.L_1:
        /*000c*/ 	.byte	0x04, 0x11
        /*000e*/ 	.short	(.L_3 - .L_2)
	.align		4
.L_2:
        /*0010*/ 	.word	index@(_Z11scanKernelXPiS_S_S_i)
        /*0014*/ 	.word	0x00000000


	//----- nvinfo : EIATTR_REGCOUNT
	.align		4
.L_3:
        /*0018*/ 	.byte	0x04, 0x2f
        /*001a*/ 	.short	(.L_5 - .L_4)
	.align		4
.L_4:
        /*001c*/ 	.word	index@(_Z11scanKernelSPii)
        /*0020*/ 	.word	0x0000000a


	//----- nvinfo : EIATTR_FRAME_SIZE
	.align		4
.L_5:
        /*0024*/ 	.byte	0x04, 0x11
        /*0026*/ 	.short	(.L_7 - .L_6)
	.align		4
.L_6:
        /*0028*/ 	.word	index@(_Z11scanKernelSPii)
        /*002c*/ 	.word	0x00000000


	//----- nvinfo : EIATTR_REGCOUNT
	.align		4
.L_7:
        /*0030*/ 	.byte	0x04, 0x2f
        /*0032*/ 	.short	(.L_9 - .L_8)
	.align		4
.L_8:
        /*0034*/ 	.word	index@(_Z13updateYKernelPiS_S_i)
        /*0038*/ 	.word	0x0000000e


	//----- nvinfo : EIATTR_FRAME_SIZE
	.align		4
.L_9:
        /*003c*/ 	.byte	0x04, 0x11
        /*003e*/ 	.short	(.L_11 - .L_10)
	.align		4
.L_10:
        /*0040*/ 	.word	index@(_Z13updateYKernelPiS_S_i)
        /*0044*/ 	.word	0x00000000


	//----- nvinfo : EIATTR_REGCOUNT
	.align		4
.L_11:
        /*0048*/ 	.byte	0x04, 0x2f
        /*004a*/ 	.short	(.L_13 - .L_12)
	.align		4
.L_12:
        /*004c*/ 	.word	index@(_Z17reductionKernelOpPfS_i)
        /*0050*/ 	.word	0x0000000c


	//----- nvinfo : EIATTR_FRAME_SIZE
	.align		4
.L_13:
        /*0054*/ 	.byte	0x04, 0x11
        /*0056*/ 	.short	(.L_15 - .L_14)
	.align		4
.L_14:
        /*0058*/ 	.word	index@(_Z17reductionKernelOpPfS_i)
        /*005c*/ 	.word	0x00000000


	//----- nvinfo : EIATTR_REGCOUNT
	.align		4
.L_15:
        /*0060*/ 	.byte	0x04, 0x2f
        /*0062*/ 	.short	(.L_17 - .L_16)
	.align		4
.L_16:
        /*0064*/ 	.word	index@(_Z32reductionKernelOp_count_col_sizePbPii)
        /*0068*/ 	.word	0x0000000c


	//----- nvinfo : EIATTR_FRAME_SIZE
	.align		4
.L_17:
        /*006c*/ 	.byte	0x04, 0x11
        /*006e*/ 	.short	(.L_19 - .L_18)
	.align		4
.L_18:
        /*0070*/ 	.word	index@(_Z32reductionKernelOp_count_col_sizePbPii)
        /*0074*/ 	.word	0x00000000


	//----- nvinfo : EIATTR_REGCOUNT
	.align		4
.L_19:
        /*0078*/ 	.byte	0x04, 0x2f
        /*007a*/ 	.short	(.L_21 - .L_20)
	.align		4
.L_20:
        /*007c*/ 	.word	index@(_Z32reductionKernelOp_STOP_cryterionPbS_i)
        /*0080*/ 	.word	0x0000000a


	//----- nvinfo : EIATTR_FRAME_SIZE
	.align		4
.L_21:
        /*0084*/ 	.byte	0x04, 0x11
        /*0086*/ 	.short	(.L_23 - .L_22)
	.align		4
.L_22:
        /*0088*/ 	.word	index@(_Z32reductionKernelOp_STOP_cryterionPbS_i)
        /*008c*/ 	.word	0x00000000


	//----- nvinfo : EIATTR_REGCOUNT
	.align		4
.L_23:
        /*0090*/ 	.byte	0x04, 0x2f
        /*0092*/ 	.short	(.L_25 - .L_24)
	.align		4
.L_24:
        /*0094*/ 	.word	index@(_Z9SparseMULPiS_PfS0_iS0_i)
        /*0098*/ 	.word	0x00000020


	//----- nvinfo : EIATTR_FRAME_SIZE
	.align		4
.L_25:
        /*009c*/ 	.byte	0x04, 0x11
        /*009e*/ 	.short	(.L_27 - .L_26)
	.align		4
.L_26:
        /*00a0*/ 	.word	index@($__internal_1_$__cuda_sm20_rcp_rn_f32_slowpath)
        /*00a4*/ 	.word	0x00000000


	//----- nvinfo : EIATTR_FRAME_SIZE
	.align		4
.L_27:
        /*00a8*/ 	.byte	0x04, 0x11
        /*00aa*/ 	.short	(.L_29 - .L_28)
	.align		4
.L_28:
        /*00ac*/ 	.word	index@(_Z9SparseMULPiS_PfS0_iS0_i)
        /*00b0*/ 	.word	0x00000000


	//----- nvinfo : EIATTR_REGCOUNT
	.align		4
.L_29:
        /*00b4*/ 	.byte	0x04, 0x2f
        /*00b6*/ 	.short	(.L_31 - .L_30)
	.align		4
.L_30:
        /*00b8*/ 	.word	index@(_Z17updateRowPointersPiS_S_S_iPb)
        /*00bc*/ 	.word	0x00000014


	//----- nvinfo : EIATTR_FRAME_SIZE
	.align		4
.L_31:
        /*00c0*/ 	.byte	0x04, 0x11
        /*00c2*/ 	.short	(.L_33 - .L_32)
	.align		4
.L_32:
        /*00c4*/ 	.word	index@(_Z17updateRowPointersPiS_S_S_iPb)
        /*00c8*/ 	.word	0x00000000


	//----- nvinfo : EIATTR_REGCOUNT
	.align		4
.L_33:
        /*00cc*/ 	.byte	0x04, 0x2f
        /*00ce*/ 	.short	(.L_35 - .L_34)
	.align		4
.L_34:
        /*00d0*/ 	.word	index@(_Z21updateCol_idx_weightsPiPfS_S_S0_S_S_S_iPb)
        /*00d4*/ 	.word	0x00000020


	//----- nvinfo : EIATTR_FRAME_SIZE
	.align		4
.L_35:
        /*00d8*/ 	.byte	0x04, 0x11
        /*00da*/ 	.short	(.L_37 - .L_36)
	.align		4
.L_36:
        /*00dc*/ 	.word	index@(_Z21updateCol_idx_weightsPiPfS_S_S0_S_S_S_iPb)
        /*00e0*/ 	.word	0x00000000


	//----- nvinfo : EIATTR_REGCOUNT
	.align		4
.L_37:
        /*00e4*/ 	.byte	0x04, 0x2f
        /*00e6*/ 	.short	(.L_39 - .L_38)
	.align		4
.L_38:
        /*00e8*/ 	.word	index@(_Z16update_colisionsPbPiPffiiiii)
        /*00ec*/ 	.word	0x0000000f


	//----- nvinfo : EIATTR_FRAME_SIZE
	.align		4
.L_39:
        /*00f0*/ 	.byte	0x04, 0x11
        /*00f2*/ 	.short	(.L_41 - .L_40)
	.align		4
.L_40:
        /*00f4*/ 	.word	index@(_Z16update_colisionsPbPiPffiiiii)
        /*00f8*/ 	.word	0x00000000


	//----- nvinfo : EIATTR_REGCOUNT
	.align		4
.L_41:
        /*00fc*/ 	.byte	0x04, 0x2f
        /*00fe*/ 	.short	(.L_43 - .L_42)
	.align		4
.L_42:
        /*0100*/ 	.word	index@(_Z11update_stepPfS_S_Pii)
        /*0104*/ 	.word	0x00000018


	//----- nvinfo : EIATTR_FRAME_SIZE
	.align		4
.L_43:
        /*0108*/ 	.byte	0x04, 0x11
        /*010a*/ 	.short	(.L_45 - .L_44)
	.align		4
.L_44:
        /*010c*/ 	.word	index@(_Z11update_stepPfS_S_Pii)
        /*0110*/ 	.word	0x00000000


	//----- nvinfo : EIATTR_REGCOUNT
	.align		4
.L_45:
        /*0114*/ 	.byte	0x04, 0x2f
        /*0116*/ 	.short	(.L_47 - .L_46)
	.align		4
.L_46:
        /*0118*/ 	.word	index@(_Z22update_instance_inputsPiPfiiifS0_i)
        /*011c*/ 	.word	0x00000019


	//----- nvinfo : EIATTR_FRAME_SIZE
	.align		4
.L_47:
        /*0120*/ 	.byte	0x04, 0x11
        /*0122*/ 	.short	(.L_49 - .L_48)
	.align		4
.L_48:
        /*0124*/ 	.word	index@($__internal_0_$__cuda_sm3x_div_rn_noftz_f32_slowpath)
        /*0128*/ 	.word	0x00000000


	//----- nvinfo : EIATTR_FRAME_SIZE
	.align		4
.L_49:
        /*012c*/ 	.byte	0x04, 0x11
        /*012e*/ 	.short	(.L_51 - .L_50)
	.align		4
.L_50:
        /*0130*/ 	.word	index@(_Z22update_instance_inputsPiPfiiifS0_i)
        /*0134*/ 	.word	0x00000000


	//----- nvinfo : EIATTR_REGCOUNT
	.align		4
.L_51:
        /*0138*/ 	.byte	0x04, 0x2f
        /*013a*/ 	.short	(.L_53 - .L_52)
	.align		4
.L_52:
        /*013c*/ 	.word	index@(_Z10initializePffi)
        /*0140*/ 	.word	0x0000000a


	//----- nvinfo : EIATTR_FRAME_SIZE
	.align		4
.L_53:
        /*0144*/ 	.byte	0x04, 0x11
        /*0146*/ 	.short	(.L_55 - .L_54)
	.align		4
.L_54:
        /*0148*/ 	.word	index@(_Z10initializePffi)
        /*014c*/ 	.word	0x00000000


	//----- nvinfo : EIATTR_MIN_STACK_SIZE
	.align		4
.L_55:
        /*0150*/ 	.byte	0x04, 0x12
        /*0152*/ 	.short	(.L_57 - .L_56)
	.align		4
.L_56:
        /*0154*/ 	.word	index@(_Z10initializePffi)
        /*0158*/ 	.word	0x00000000


	//----- nvinfo : EIATTR_MIN_STACK_SIZE
	.align		4
.L_57:
        /*015c*/ 	.byte	0x04, 0x12
        /*015e*/ 	.short	(.L_59 - .L_58)
	.align		4
.L_58:
        /*0160*/ 	.word	index@(_Z22update_instance_inputsPiPfiiifS0_i)
        /*0164*/ 	.word	0x00000000


	//----- nvinfo : EIATTR_MIN_STACK_SIZE
	.align		4
.L_59:
        /*0168*/ 	.byte	0x04, 0x12
        /*016a*/ 	.short	(.L_61 - .L_60)
	.align		4
.L_60:
        /*016c*/ 	.word	index@(_Z11update_stepPfS_S_Pii)
        /*0170*/ 	.word	0x00000000


	//----- nvinfo : EIATTR_MIN_STACK_SIZE
	.align		4
.L_61:
        /*0174*/ 	.byte	0x04, 0x12
        /*0176*/ 	.short	(.L_63 - .L_62)
	.align		4
.L_62:
        /*0178*/ 	.word	index@(_Z16update_colisionsPbPiPffiiiii)
        /*017c*/ 	.word	0x00000000


	//----- nvinfo : EIATTR_MIN_STACK_SIZE
	.align		4
.L_63:
        /*0180*/ 	.byte	0x04, 0x12
        /*0182*/ 	.short	(.L_65 - .L_64)
	.align		4
.L_64:
        /*0184*/ 	.word	index@(_Z21updateCol_idx_weightsPiPfS_S_S0_S_S_S_iPb)
        /*0188*/ 	.word	0x00000000


	//----- nvinfo : EIATTR_MIN_STACK_SIZE
	.align		4
.L_65:
        /*018c*/ 	.byte	0x04, 0x12
        /*018e*/ 	.short	(.L_67 - .L_66)
	.align		4
.L_66:
        /*0190*/ 	.word	index@(_Z17updateRowPointersPiS_S_S_iPb)
        /*0194*/ 	.word	0x00000000


	//----- nvinfo : EIATTR_MIN_STACK_SIZE
	.align		4
.L_67:
        /*0198*/ 	.byte	0x04, 0x12
        /*019a*/ 	.short	(.L_69 - .L_68)
	.align		4
.L_68:
        /*019c*/ 	.word	index@(_Z9SparseMULPiS_PfS0_iS0_i)
        /*01a0*/ 	.word	0x00000000


	//----- nvinfo : EIATTR_MIN_STACK_SIZE
	.align		4
.L_69:
        /*01a4*/ 	.byte	0x04, 0x12
        /*01a6*/ 	.short	(.L_71 - .L_70)
	.align		4
.L_70:
        /*01a8*/ 	.word	index@(_Z32reductionKernelOp_STOP_cryterionPbS_i)
        /*01ac*/ 	.word	0x00000000


	//----- nvinfo : EIATTR_MIN_STACK_SIZE
	.align		4
.L_71:
        /*01b0*/ 	.byte	0x04, 0x12
        /*01b2*/ 	.short	(.L_73 - .L_72)
	.align		4
.L_72:
        /*01b4*/ 	.word	index@(_Z32reductionKernelOp_count_col_sizePbPii)
        /*01b8*/ 	.word	0x00000000


	//----- nvinfo : EIATTR_MIN_STACK_SIZE
	.align		4
.L_73:
        /*01bc*/ 	.byte	0x04, 0x12
        /*01be*/ 	.short	(.L_75 - .L_74)
	.align		4
.L_74:
        /*01c0*/ 	.word	index@(_Z17reductionKernelOpPfS_i)
        /*01c4*/ 	.word	0x00000000


	//----- nvinfo : EIATTR_MIN_STACK_SIZE
	.align		4
.L_75:
        /*01c8*/ 	.byte	0x04, 0x12
        /*01ca*/ 	.short	(.L_77 - .L_76)
	.align		4
.L_76:
        /*01cc*/ 	.word	index@(_Z13updateYKernelPiS_S_i)
        /*01d0*/ 	.word	0x00000000


	//----- nvinfo : EIATTR_MIN_STACK_SIZE
	.align		4
.L_77:
        /*01d4*/ 	.byte	0x04, 0x12
        /*01d6*/ 	.short	(.L_79 - .L_78)
	.align		4
.L_78:
        /*01d8*/ 	.word	index@(_Z11scanKernelSPii)
        /*01dc*/ 	.word	0x00000000


	//----- nvinfo : EIATTR_MIN_STACK_SIZE
	.align		4
.L_79:
        /*01e0*/ 	.byte	0x04, 0x12
        /*01e2*/ 	.short	(.L_81 - .L_80)
	.align		4
.L_80:
        /*01e4*/ 	.word	index@(_Z11scanKernelXPiS_S_S_i)
        /*01e8*/ 	.word	0x00000000
.L_81:


//--------------------- .nv.compat                --------------------------
	.section	.nv.compat,"",@"SHT_CUDA_COMPAT_INFO"
	.align	4
        /*0000*/ 	.byte	0x02, 0x09, 0x00, 0x00, 0x02, 0x02, 0x01, 0x00, 0x02, 0x05, 0x05, 0x00, 0x03, 0x07, 0x01, 0x01
        /*0010*/ 	.byte	0x02, 0x03, 0x00, 0x00, 0x02, 0x06, 0x01, 0x00, 0x04, 0x0b, 0x08, 0x00, 0x01, 0x00, 0x00, 0x00
        /*0020*/ 	.byte	0x00, 0x00, 0x00, 0x00


//--------------------- .nv.info._Z10initializePffi --------------------------
	.section	.nv.info._Z10initializePffi,"",@"SHT_CUDA_INFO"
	.sectionflags	@""
	.align	4


	//----- nvinfo : EIATTR_CUDA_API_VERSION
	.align		4
        /*0000*/ 	.byte	0x04, 0x37
        /*0002*/ 	.short	(.L_83 - .L_82)
.L_82:
        /*0004*/ 	.word	0x00000082


	//----- nvinfo : EIATTR_KPARAM_INFO
	.align		4
.L_83:
        /*0008*/ 	.byte	0x04, 0x17
        /*000a*/ 	.short	(.L_85 - .L_84)
.L_84:
        /*000c*/ 	.word	0x00000000
        /*0010*/ 	.short	0x0002
        /*0012*/ 	.short	0x000c
        /*0014*/ 	.byte	0x00, 0xf0, 0x11, 0x00


	//----- nvinfo : EIATTR_KPARAM_INFO
	.align		4
.L_85:
        /*0018*/ 	.byte	0x04, 0x17
        /*001a*/ 	.short	(.L_87 - .L_86)
.L_86:
        /*001c*/ 	.word	0x00000000
        /*0020*/ 	.short	0x0001
        /*0022*/ 	.short	0x0008
        /*0024*/ 	.byte	0x00, 0xf0, 0x11, 0x00


	//----- nvinfo : EIATTR_KPARAM_INFO
	.align		4
.L_87:
        /*0028*/ 	.byte	0x04, 0x17
        /*002a*/ 	.short	(.L_89 - .L_88)
.L_88:
        /*002c*/ 	.word	0x00000000
        /*0030*/ 	.short	0x0000
        /*0032*/ 	.short	0x0000
        /*0034*/ 	.byte	0x00, 0xf5, 0x21, 0x00


	//----- nvinfo : EIATTR_SPARSE_MMA_MASK
	.align		4
.L_89:
        /*0038*/ 	.byte	0x03, 0x50
        /*003a*/ 	.short	0x0000


	//----- nvinfo : EIATTR_MAXREG_COUNT
	.align		4
        /*003c*/ 	.byte	0x03, 0x1b
        /*003e*/ 	.short	0x00ff


	//----- nvinfo : EIATTR_MERCURY_ISA_VERSION
	.align		4
        /*0040*/ 	.byte	0x03, 0x5f
        /*0042*/ 	.short	0x0101


	//----- nvinfo : EIATTR_VRC_CTA_INIT_COUNT
	.align		4
        /*0044*/ 	.byte	0x02, 0x4a
	.zero		1
	.zero		1


	//----- nvinfo : EIATTR_EXIT_INSTR_OFFSETS
	.align		4
        /*0048*/ 	.byte	0x04, 0x1c
        /*004a*/ 	.short	(.L_91 - .L_90)


	//   ....[0]....
.L_90:
        /*004c*/ 	.word	0x00000070


	//   ....[1]....
        /*0050*/ 	.word	0x000000d0


	//----- nvinfo : EIATTR_CBANK_PARAM_SIZE
	.align		4
.L_91:
        /*0054*/ 	.byte	0x03, 0x19
        /*0056*/ 	.short	0x0010


	//----- nvinfo : EIATTR_PARAM_CBANK
	.align		4
        /*0058*/ 	.byte	0x04, 0x0a
        /*005a*/ 	.short	(.L_93 - .L_92)
	.align		4
.L_92:
        /*005c*/ 	.word	index@(.nv.constant0._Z10initializePffi)
        /*0060*/ 	.short	0x0380
        /*0062*/ 	.short	0x0010


	//----- nvinfo : EIATTR_SW_WAR
	.align		4
.L_93:
        /*0064*/ 	.byte	0x04, 0x36
        /*0066*/ 	.short	(.L_95 - .L_94)
.L_94:
        /*0068*/ 	.word	0x00000008
.L_95:


//--------------------- .nv.info._Z22update_instance_inputsPiPfiiifS0_i --------------------------
	.section	.nv.info._Z22update_instance_inputsPiPfiiifS0_i,"",@"SHT_CUDA_INFO"
	.sectionflags	@""
	.align	4


	//----- nvinfo : EIATTR_CUDA_API_VERSION
	.align		4
        /*0000*/ 	.byte	0x04, 0x37
        /*0002*/ 	.short	(.L_97 - .L_96)
.L_96:
        /*0004*/ 	.word	0x00000082


	//----- nvinfo : EIATTR_KPARAM_INFO
	.align		4
.L_97:
        /*0008*/ 	.byte	0x04, 0x17
        /*000a*/ 	.short	(.L_99 - .L_98)
.L_98:
        /*000c*/ 	.word	0x00000000
        /*0010*/ 	.short	0x0007
        /*0012*/ 	.short	0x0028
        /*0014*/ 	.byte	0x00, 0xf0, 0x11, 0x00


	//----- nvinfo : EIATTR_KPARAM_INFO
	.align		4
.L_99:
        /*0018*/ 	.byte	0x04, 0x17
        /*001a*/ 	.short	(.L_101 - .L_100)
.L_100:
        /*001c*/ 	.word	0x00000000
        /*0020*/ 	.short	0x0006
        /*0022*/ 	.short	0x0020
        /*0024*/ 	.byte	0x00, 0xf5, 0x21, 0x00


	//----- nvinfo : EIATTR_KPARAM_INFO
	.align		4
.L_101:
        /*0028*/ 	.byte	0x04, 0x17
        /*002a*/ 	.short	(.L_103 - .L_102)
.L_102:
        /*002c*/ 	.word	0x00000000
        /*0030*/ 	.short	0x0005
        /*0032*/ 	.short	0x001c
        /*0034*/ 	.byte	0x00, 0xf0, 0x11, 0x00


	//----- nvinfo : EIATTR_KPARAM_INFO
	.align		4
.L_103:
        /*0038*/ 	.byte	0x04, 0x17
        /*003a*/ 	.short	(.L_105 - .L_104)
.L_104:
        /*003c*/ 	.word	0x00000000
        /*0040*/ 	.short	0x0004
        /*0042*/ 	.short	0x0018
        /*0044*/ 	.byte	0x00, 0xf0, 0x11, 0x00


	//----- nvinfo : EIATTR_KPARAM_INFO
	.align		4
.L_105:
        /*0048*/ 	.byte	0x04, 0x17
        /*004a*/ 	.short	(.L_107 - .L_106)
.L_106:
        /*004c*/ 	.word	0x00000000
        /*0050*/ 	.short	0x0003
        /*0052*/ 	.short	0x0014
        /*0054*/ 	.byte	0x00, 0xf0, 0x11, 0x00


	//----- nvinfo : EIATTR_KPARAM_INFO
	.align		4
.L_107:
        /*0058*/ 	.byte	0x04, 0x17
        /*005a*/ 	.short	(.L_109 - .L_108)
.L_108:
        /*005c*/ 	.word	0x00000000
        /*0060*/ 	.short	0x0002
        /*0062*/ 	.short	0x0010
        /*0064*/ 	.byte	0x00, 0xf0, 0x11, 0x00


	//----- nvinfo : EIATTR_KPARAM_INFO
	.align		4
.L_109:
        /*0068*/ 	.byte	0x04, 0x17
        /*006a*/ 	.short	(.L_111 - .L_110)
.L_110:
        /*006c*/ 	.word	0x00000000
        /*0070*/ 	.short	0x0001
        /*0072*/ 	.short	0x0008
        /*0074*/ 	.byte	0x00, 0xf5, 0x21, 0x00


	//----- nvinfo : EIATTR_KPARAM_INFO
	.align		4
.L_111:
        /*0078*/ 	.byte	0x04, 0x17
        /*007a*/ 	.short	(.L_113 - .L_112)
.L_112:
        /*007c*/ 	.word	0x00000000
        /*0080*/ 	.short	0x0000
        /*0082*/ 	.short	0x0000
        /*0084*/ 	.byte	0x00, 0xf5, 0x21, 0x00


	//----- nvinfo : EIATTR_SPARSE_MMA_MASK
	.align		4
.L_113:
        /*0088*/ 	.byte	0x03, 0x50
        /*008a*/ 	.short	0x0000


	//----- nvinfo : EIATTR_MAXREG_COUNT
	.align		4
        /*008c*/ 	.byte	0x03, 0x1b
        /*008e*/ 	.short	0x00ff


	//----- nvinfo : EIATTR_MERCURY_ISA_VERSION
	.align		4
        /*0090*/ 	.byte	0x03, 0x5f
        /*0092*/ 	.short	0x0101


	//----- nvinfo : EIATTR_VRC_CTA_INIT_COUNT
	.align		4
        /*0094*/ 	.byte	0x02, 0x4a
	.zero		1
	.zero		1


	//----- nvinfo : EIATTR_EXIT_INSTR_OFFSETS
	.align		4
        /*0098*/ 	.byte	0x04, 0x1c
        /*009a*/ 	.short	(.L_115 - .L_114)


	//   ....[0]....
.L_114:
        /*009c*/ 	.word	0x00000070


	//   ....[1]....
        /*00a0*/ 	.word	0x00000520


	//----- nvinfo : EIATTR_CRS_STACK_SIZE
	.align		4
.L_115:
        /*00a4*/ 	.byte	0x04, 0x1e
        /*00a6*/ 	.short	(.L_117 - .L_116)
.L_116:
        /*00a8*/ 	.word	0x00000000


	//----- nvinfo : EIATTR_CBANK_PARAM_SIZE
	.align		4
.L_117:
        /*00ac*/ 	.byte	0x03, 0x19
        /*00ae*/ 	.short	0x002c


	//----- nvinfo : EIATTR_PARAM_CBANK
	.align		4
        /*00b0*/ 	.byte	0x04, 0x0a
        /*00b2*/ 	.short	(.L_119 - .L_118)
	.align		4
.L_118:
        /*00b4*/ 	.word	index@(.nv.constant0._Z22update_instance_inputsPiPfiiifS0_i)
        /*00b8*/ 	.short	0x0380
        /*00ba*/ 	.short	0x002c


	//----- nvinfo : EIATTR_SW_WAR
	.align		4
.L_119:
        /*00bc*/ 	.byte	0x04, 0x36
        /*00be*/ 	.short	(.L_121 - .L_120)
.L_120:
        /*00c0*/ 	.word	0x00000008
.L_121:


//--------------------- .nv.info._Z11update_stepPfS_S_Pii --------------------------
	.section	.nv.info._Z11update_stepPfS_S_Pii,"",@"SHT_CUDA_INFO"
	.sectionflags	@""
	.align	4


	//----- nvinfo : EIATTR_CUDA_API_VERSION
	.align		4
        /*0000*/ 	.byte	0x04, 0x37
        /*0002*/ 	.short	(.L_123 - .L_122)
.L_122:
        /*0004*/ 	.word	0x00000082


	//----- nvinfo : EIATTR_KPARAM_INFO
	.align		4
.L_123:
        /*0008*/ 	.byte	0x04, 0x17
        /*000a*/ 	.short	(.L_125 - .L_124)
.L_124:
        /*000c*/ 	.word	0x00000000
        /*0010*/ 	.short	0x0004
        /*0012*/ 	.short	0x0020
        /*0014*/ 	.byte	0x00, 0xf0, 0x11, 0x00


	//----- nvinfo : EIATTR_KPARAM_INFO
	.align		4
.L_125:
        /*0018*/ 	.byte	0x04, 0x17
        /*001a*/ 	.short	(.L_127 - .L_126)
.L_126:
        /*001c*/ 	.word	0x00000000
        /*0020*/ 	.short	0x0003
        /*0022*/ 	.short	0x0018
        /*0024*/ 	.byte	0x00, 0xf5, 0x21, 0x00


	//----- nvinfo : EIATTR_KPARAM_INFO
	.align		4
.L_127:
        /*0028*/ 	.byte	0x04, 0x17
        /*002a*/ 	.short	(.L_129 - .L_128)
.L_128:
        /*002c*/ 	.word	0x00000000
        /*0030*/ 	.short	0x0002
        /*0032*/ 	.short	0x0010
        /*0034*/ 	.byte	0x00, 0xf5, 0x21, 0x00


	//----- nvinfo : EIATTR_KPARAM_INFO
	.align		4
.L_129:
        /*0038*/ 	.byte	0x04, 0x17
        /*003a*/ 	.short	(.L_131 - .L_130)
.L_130:
        /*003c*/ 	.word	0x00000000
        /*0040*/ 	.short	0x0001
        /*0042*/ 	.short	0x0008
        /*0044*/ 	.byte	0x00, 0xf5, 0x21, 0x00


	//----- nvinfo : EIATTR_KPARAM_INFO
	.align		4
.L_131:
        /*0048*/ 	.byte	0x04, 0x17
        /*004a*/ 	.short	(.L_133 - .L_132)
.L_132:
        /*004c*/ 	.word	0x00000000
        /*0050*/ 	.short	0x0000
        /*0052*/ 	.short	0x0000
        /*0054*/ 	.byte	0x00, 0xf5, 0x21, 0x00


	//----- nvinfo : EIATTR_SPARSE_MMA_MASK
	.align		4
.L_133:
        /*0058*/ 	.byte	0x03, 0x50
        /*005a*/ 	.short	0x0000


	//----- nvinfo : EIATTR_MAXREG_COUNT
	.align		4
        /*005c*/ 	.byte	0x03, 0x1b
        /*005e*/ 	.short	0x00ff


	//----- nvinfo : EIATTR_MERCURY_ISA_VERSION
	.align		4
        /*0060*/ 	.byte	0x03, 0x5f
        /*0062*/ 	.short	0x0101


	//----- nvinfo : EIATTR_VRC_CTA_INIT_COUNT
	.align		4
        /*0064*/ 	.byte	0x02, 0x4a
	.zero		1
	.zero		1


	//----- nvinfo : EIATTR_EXIT_INSTR_OFFSETS
	.align		4
        /*0068*/ 	.byte	0x04, 0x1c
        /*006a*/ 	.short	(.L_135 - .L_134)


	//   ....[0]....
.L_134:
        /*006c*/ 	.word	0x00000070


	//   ....[1]....
        /*0070*/ 	.word	0x00000230


	//----- nvinfo : EIATTR_CRS_STACK_SIZE
	.align		4
.L_135:
        /*0074*/ 	.byte	0x04, 0x1e
        /*0076*/ 	.short	(.L_137 - .L_136)
.L_136:
        /*0078*/ 	.word	0x00000000


	//----- nvinfo : EIATTR_CBANK_PARAM_SIZE
	.align		4
.L_137:
        /*007c*/ 	.byte	0x03, 0x19
        /*007e*/ 	.short	0x0024


	//----- nvinfo : EIATTR_PARAM_CBANK
	.align		4
        /*0080*/ 	.byte	0x04, 0x0a
        /*0082*/ 	.short	(.L_139 - .L_138)
	.align		4
.L_138:
        /*0084*/ 	.word	index@(.nv.constant0._Z11update_stepPfS_S_Pii)
        /*0088*/ 	.short	0x0380
        /*008a*/ 	.short	0x0024


	//----- nvinfo : EIATTR_SW_WAR
	.align		4
.L_139:
        /*008c*/ 	.byte	0x04, 0x36
        /*008e*/ 	.short	(.L_141 - .L_140)
.L_140:
        /*0090*/ 	.word	0x00000008
.L_141:


//--------------------- .nv.info._Z16update_colisionsPbPiPffiiiii --------------------------
	.section	.nv.info._Z16update_colisionsPbPiPffiiiii,"",@"SHT_CUDA_INFO"
	.sectionflags	@""
	.align	4


	//----- nvinfo : EIATTR_CUDA_API_VERSION
	.align		4
        /*0000*/ 	.byte	0x04, 0x37
        /*0002*/ 	.short	(.L_143 - .L_142)
.L_142:
        /*0004*/ 	.word	0x00000082


	//----- nvinfo : EIATTR_KPARAM_INFO
	.align		4
.L_143:
        /*0008*/ 	.byte	0x04, 0x17
        /*000a*/ 	.short	(.L_145 - .L_144)
.L_144:
        /*000c*/ 	.word	0x00000000
        /*0010*/ 	.short	0x0008
        /*0012*/ 	.short	0x002c
        /*0014*/ 	.byte	0x00, 0xf0, 0x11, 0x00


	//----- nvinfo : EIATTR_KPARAM_INFO
	.align		4
.L_145:
        /*0018*/ 	.byte	0x04, 0x17
        /*001a*/ 	.short	(.L_147 - .L_146)
.L_146:
        /*001c*/ 	.word	0x00000000
        /*0020*/ 	.short	0x0007
        /*0022*/ 	.short	0x0028
        /*0024*/ 	.byte	0x00, 0xf0, 0x11, 0x00


	//----- nvinfo : EIATTR_KPARAM_INFO
	.align		4
.L_147:
        /*0028*/ 	.byte	0x04, 0x17
        /*002a*/ 	.short	(.L_149 - .L_148)
.L_148:
        /*002c*/ 	.word	0x00000000
        /*0030*/ 	.short	0x0006
        /*0032*/ 	.short	0x0024
        /*0034*/ 	.byte	0x00, 0xf0, 0x11, 0x00


	//----- nvinfo : EIATTR_KPARAM_INFO
	.align		4
.L_149:
        /*0038*/ 	.byte	0x04, 0x17
        /*003a*/ 	.short	(.L_151 - .L_150)
.L_150:
        /*003c*/ 	.word	0x00000000
        /*0040*/ 	.short	0x0005
        /*0042*/ 	.short	0x0020
        /*0044*/ 	.byte	0x00, 0xf0, 0x11, 0x00


	//----- nvinfo : EIATTR_KPARAM_INFO
	.align		4
.L_151:
        /*0048*/ 	.byte	0x04, 0x17
        /*004a*/ 	.short	(.L_153 - .L_152)
.L_152:
        /*004c*/ 	.word	0x00000000
        /*0050*/ 	.short	0x0004
        /*0052*/ 	.short	0x001c
        /*0054*/ 	.byte	0x00, 0xf0, 0x11, 0x00


	//----- nvinfo : EIATTR_KPARAM_INFO
	.align		4
.L_153:
        /*0058*/ 	.byte	0x04, 0x17
        /*005a*/ 	.short	(.L_155 - .L_154)
.L_154:
        /*005c*/ 	.word	0x00000000
        /*0060*/ 	.short	0x0003
        /*0062*/ 	.short	0x0018
        /*0064*/ 	.byte	0x00, 0xf0, 0x11, 0x00


	//----- nvinfo : EIATTR_KPARAM_INFO
	.align		4
.L_155:
        /*0068*/ 	.byte	0x04, 0x17
        /*006a*/ 	.short	(.L_157 - .L_156)
.L_156:
        /*006c*/ 	.word	0x00000000
        /*0070*/ 	.short	0x0002
        /*0072*/ 	.short	0x0010
        /*0074*/ 	.byte	0x00, 0xf5, 0x21, 0x00


	//----- nvinfo : EIATTR_KPARAM_INFO
	.align		4
.L_157:
        /*0078*/ 	.byte	0x04, 0x17
        /*007a*/ 	.short	(.L_159 - .L_158)
.L_158:
        /*007c*/ 	.word	0x00000000
        /*0080*/ 	.short	0x0001
        /*0082*/ 	.short	0x0008
        /*0084*/ 	.byte	0x00, 0xf5, 0x21, 0x00


	//----- nvinfo : EIATTR_KPARAM_INFO
	.align		4
.L_159:
        /*0088*/ 	.byte	0x04, 0x17
        /*008a*/ 	.short	(.L_161 - .L_160)
.L_160:
        /*008c*/ 	.word	0x00000000
        /*0090*/ 	.short	0x0000
        /*0092*/ 	.short	0x0000
        /*0094*/ 	.byte	0x00, 0xf5, 0x21, 0x00


	//----- nvinfo : EIATTR_SPARSE_MMA_MASK
	.align		4
.L_161:
        /*0098*/ 	.byte	0x03, 0x50
        /*009a*/ 	.short	0x0000


	//----- nvinfo : EIATTR_MAXREG_COUNT
	.align		4
        /*009c*/ 	.byte	0x03, 0x1b
        /*009e*/ 	.short	0x00ff


	//----- nvinfo : EIATTR_MERCURY_ISA_VERSION
	.align		4
        /*00a0*/ 	.byte	0x03, 0x5f
        /*00a2*/ 	.short	0x0101


	//----- nvinfo : EIATTR_VRC_CTA_INIT_COUNT
	.align		4
        /*00a4*/ 	.byte	0x02, 0x4a
	.zero		1
	.zero		1


	//----- nvinfo : EIATTR_EXIT_INSTR_OFFSETS
	.align		4
        /*00a8*/ 	.byte	0x04, 0x1c
        /*00aa*/ 	.short	(.L_163 - .L_162)


	//   ....[0]....
.L_162:
        /*00ac*/ 	.word	0x00000070


	//   ....[1]....
        /*00b0*/ 	.word	0x00000350


	//   ....[2]....
        /*00b4*/ 	.word	0x000005a0


	//----- nvinfo : EIATTR_CRS_STACK_SIZE
	.align		4
.L_163:
        /*00b8*/ 	.byte	0x04, 0x1e
        /*00ba*/ 	.short	(.L_165 - .L_164)
.L_164:
        /*00bc*/ 	.word	0x00000000


	//----- nvinfo : EIATTR_CBANK_PARAM_SIZE
	.align		4
.L_165:
        /*00c0*/ 	.byte	0x03, 0x19
        /*00c2*/ 	.short	0x0030


	//----- nvinfo : EIATTR_PARAM_CBANK
	.align		4
        /*00c4*/ 	.byte	0x04, 0x0a
        /*00c6*/ 	.short	(.L_167 - .L_166)
	.align		4
.L_166:
        /*00c8*/ 	.word	index@(.nv.constant0._Z16update_colisionsPbPiPffiiiii)
        /*00cc*/ 	.short	0x0380
        /*00ce*/ 	.short	0x0030


	//----- nvinfo : EIATTR_SW_WAR
	.align		4
.L_167:
        /*00d0*/ 	.byte	0x04, 0x36
        /*00d2*/ 	.short	(.L_169 - .L_168)
.L_168:
        /*00d4*/ 	.word	0x00000008
.L_169:


//--------------------- .nv.info._Z21updateCol_idx_weightsPiPfS_S_S0_S_S_S_iPb --------------------------
	.section	.nv.info._Z21updateCol_idx_weightsPiPfS_S_S0_S_S_S_iPb,"",@"SHT_CUDA_INFO"
	.sectionflags	@""
	.align	4


	//----- nvinfo : EIATTR_CUDA_API_VERSION
	.align		4
        /*0000*/ 	.byte	0x04, 0x37
        /*0002*/ 	.short	(.L_171 - .L_170)
.L_170:
        /*0004*/ 	.word	0x00000082


	//----- nvinfo : EIATTR_KPARAM_INFO
	.align		4
.L_171:
        /*0008*/ 	.byte	0x04, 0x17
        /*000a*/ 	.short	(.L_173 - .L_172)
.L_172:
        /*000c*/ 	.word	0x00000000
        /*0010*/ 	.short	0x0009
        /*0012*/ 	.short	0x0048
        /*0014*/ 	.byte	0x00, 0xf5, 0x21, 0x00


	//----- nvinfo : EIATTR_KPARAM_INFO
	.align		4
.L_173:
        /*0018*/ 	.byte	0x04, 0x17
        /*001a*/ 	.short	(.L_175 - .L_174)
.L_174:
        /*001c*/ 	.word	0x00000000
        /*0020*/ 	.short	0x0008
        /*0022*/ 	.short	0x0040
        /*0024*/ 	.byte	0x00, 0xf0, 0x11, 0x00


	//----- nvinfo : EIATTR_KPARAM_INFO
	.align		4
.L_175:
        /*0028*/ 	.byte	0x04, 0x17
        /*002a*/ 	.short	(.L_177 - .L_176)
.L_176:
        /*002c*/ 	.word	0x00000000
        /*0030*/ 	.short	0x0007
        /*0032*/ 	.short	0x0038
        /*0034*/ 	.byte	0x00, 0xf5, 0x21, 0x00


	//----- nvinfo : EIATTR_KPARAM_INFO
	.align		4
.L_177:
        /*0038*/ 	.byte	0x04, 0x17
        /*003a*/ 	.short	(.L_179 - .L_178)
.L_178:
        /*003c*/ 	.word	0x00000000
        /*0040*/ 	.short	0x0006
        /*0042*/ 	.short	0x0030
        /*0044*/ 	.byte	0x00, 0xf5, 0x21, 0x00


	//----- nvinfo : EIATTR_KPARAM_INFO
	.align		4
.L_179:
        /*0048*/ 	.byte	0x04, 0x17
        /*004a*/ 	.short	(.L_181 - .L_180)
.L_180:
        /*004c*/ 	.word	0x00000000
        /*0050*/ 	.short	0x0005
        /*0052*/ 	.short	0x0028
        /*0054*/ 	.byte	0x00, 0xf5, 0x21, 0x00


	//----- nvinfo : EIATTR_KPARAM_INFO
	.align		4
.L_181:
        /*0058*/ 	.byte	0x04, 0x17
        /*005a*/ 	.short	(.L_183 - .L_182)
.L_182:
        /*005c*/ 	.word	0x00000000
        /*0060*/ 	.short	0x0004
        /*0062*/ 	.short	0x0020
        /*0064*/ 	.byte	0x00, 0xf5, 0x21, 0x00


	//----- nvinfo : EIATTR_KPARAM_INFO
	.align		4
.L_183:
        /*0068*/ 	.byte	0x04, 0x17
        /*006a*/ 	.short	(.L_185 - .L_184)
.L_184:
        /*006c*/ 	.word	0x00000000
        /*0070*/ 	.short	0x0003
        /*0072*/ 	.short	0x0018
        /*0074*/ 	.byte	0x00, 0xf5, 0x21, 0x00


	//----- nvinfo : EIATTR_KPARAM_INFO
	.align		4
.L_185:
        /*0078*/ 	.byte	0x04, 0x17
        /*007a*/ 	.short	(.L_187 - .L_186)
.L_186:
        /*007c*/ 	.word	0x00000000
        /*0080*/ 	.short	0x0002
        /*0082*/ 	.short	0x0010
        /*0084*/ 	.byte	0x00, 0xf5, 0x21, 0x00


	//----- nvinfo : EIATTR_KPARAM_INFO
	.align		4
.L_187:
        /*0088*/ 	.byte	0x04, 0x17
        /*008a*/ 	.short	(.L_189 - .L_188)
.L_188:
        /*008c*/ 	.word	0x00000000
        /*0090*/ 	.short	0x0001
        /*0092*/ 	.short	0x0008
        /*0094*/ 	.byte	0x00, 0xf5, 0x21, 0x00


	//----- nvinfo : EIATTR_KPARAM_INFO
	.align		4
.L_189:
        /*0098*/ 	.byte	0x04, 0x17
        /*009a*/ 	.short	(.L_191 - .L_190)
.L_190:
        /*009c*/ 	.word	0x00000000
        /*00a0*/ 	.short	0x0000
        /*00a2*/ 	.short	0x0000
        /*00a4*/ 	.byte	0x00, 0xf5, 0x21, 0x00


	//----- nvinfo : EIATTR_SPARSE_MMA_MASK
	.align		4
.L_191:
        /*00a8*/ 	.byte	0x03, 0x50
        /*00aa*/ 	.short	0x0000


	//----- nvinfo : EIATTR_MAXREG_COUNT
	.align		4
        /*00ac*/ 	.byte	0x03, 0x1b
        /*00ae*/ 	.short	0x00ff


	//----- nvinfo : EIATTR_MERCURY_ISA_VERSION
	.align		4
        /*00b0*/ 	.byte	0x03, 0x5f
        /*00b2*/ 	.short	0x0101


	//----- nvinfo : EIATTR_VRC_CTA_INIT_COUNT
	.align		4
        /*00b4*/ 	.byte	0x02, 0x4a
	.zero		1
	.zero		1


	//----- nvinfo : EIATTR_EXIT_INSTR_OFFSETS
	.align		4
        /*00b8*/ 	.byte	0x04, 0x1c
        /*00ba*/ 	.short	(.L_193 - .L_192)


	//   ....[0]....
.L_192:
        /*00bc*/ 	.word	0x00000070


	//   ....[1]....
        /*00c0*/ 	.word	0x000003d0


	//----- nvinfo : EIATTR_CRS_STACK_SIZE
	.align		4
.L_193:
        /*00c4*/ 	.byte	0x04, 0x1e
        /*00c6*/ 	.short	(.L_195 - .L_194)
.L_194:
        /*00c8*/ 	.word	0x00000000


	//----- nvinfo : EIATTR_CBANK_PARAM_SIZE
	.align		4
.L_195:
        /*00cc*/ 	.byte	0x03, 0x19
        /*00ce*/ 	.short	0x0050


	//----- nvinfo : EIATTR_PARAM_CBANK
	.align		4
        /*00d0*/ 	.byte	0x04, 0x0a
        /*00d2*/ 	.short	(.L_197 - .L_196)
	.align		4
.L_196:
        /*00d4*/ 	.word	index@(.nv.constant0._Z21updateCol_idx_weightsPiPfS_S_S0_S_S_S_iPb)
        /*00d8*/ 	.short	0x0380
        /*00da*/ 	.short	0x0050


	//----- nvinfo : EIATTR_SW_WAR
	.align		4
.L_197:
        /*00dc*/ 	.byte	0x04, 0x36
        /*00de*/ 	.short	(.L_199 - .L_198)
.L_198:
        /*00e0*/ 	.word	0x00000008
.L_199:


//--------------------- .nv.info._Z17updateRowPointersPiS_S_S_iPb --------------------------
	.section	.nv.info._Z17updateRowPointersPiS_S_S_iPb,"",@"SHT_CUDA_INFO"
	.sectionflags	@""
	.align	4


	//----- nvinfo : EIATTR_CUDA_API_VERSION
	.align		4
        /*0000*/ 	.byte	0x04, 0x37
        /*0002*/ 	.short	(.L_201 - .L_200)
.L_200:
        /*0004*/ 	.word	0x00000082


	//----- nvinfo : EIATTR_KPARAM_INFO
	.align		4
.L_201:
        /*0008*/ 	.byte	0x04, 0x17
        /*000a*/ 	.short	(.L_203 - .L_202)
.L_202:
        /*000c*/ 	.word	0x00000000
        /*0010*/ 	.short	0x0005
        /*0012*/ 	.short	0x0028
        /*0014*/ 	.byte	0x00, 0xf5, 0x21, 0x00


	//----- nvinfo : EIATTR_KPARAM_INFO
	.align		4
.L_203:
        /*0018*/ 	.byte	0x04, 0x17
        /*001a*/ 	.short	(.L_205 - .L_204)
.L_204:
        /*001c*/ 	.word	0x00000000
        /*0020*/ 	.short	0x0004
        /*0022*/ 	.short	0x0020
        /*0024*/ 	.byte	0x00, 0xf0, 0x11, 0x00


	//----- nvinfo : EIATTR_KPARAM_INFO
	.align		4
.L_205:
        /*0028*/ 	.byte	0x04, 0x17
        /*002a*/ 	.short	(.L_207 - .L_206)
.L_206:
        /*002c*/ 	.word	0x00000000
        /*0030*/ 	.short	0x0003
        /*0032*/ 	.short	0x0018
        /*0034*/ 	.byte	0x00, 0xf5, 0x21, 0x00


	//----- nvinfo : EIATTR_KPARAM_INFO
	.align		4
.L_207:
        /*0038*/ 	.byte	0x04, 0x17
        /*003a*/ 	.short	(.L_209 - .L_208)
.L_208:
        /*003c*/ 	.word	0x00000000
        /*0040*/ 	.short	0x0002
        /*0042*/ 	.short	0x0010
        /*0044*/ 	.byte	0x00, 0xf5, 0x21, 0x00


	//----- nvinfo : EIATTR_KPARAM_INFO
	.align		4
.L_209:
        /*0048*/ 	.byte	0x04, 0x17
        /*004a*/ 	.short	(.L_211 - .L_210)
.L_210:
        /*004c*/ 	.word	0x00000000
        /*0050*/ 	.short	0x0001
        /*0052*/ 	.short	0x0008
        /*0054*/ 	.byte	0x00, 0xf5, 0x21, 0x00


	//----- nvinfo : EIATTR_KPARAM_INFO
	.align		4
.L_211:
        /*0058*/ 	.byte	0x04, 0x17
        /*005a*/ 	.short	(.L_213 - .L_212)
.L_212:
        /*005c*/ 	.word	0x00000000
        /*0060*/ 	.short	0x0000
        /*0062*/ 	.short	0x0000
        /*0064*/ 	.byte	0x00, 0xf5, 0x21, 0x00


	//----- nvinfo : EIATTR_SPARSE_MMA_MASK
	.align		4
.L_213:
        /*0068*/ 	.byte	0x03, 0x50
        /*006a*/ 	.short	0x0000


	//----- nvinfo : EIATTR_MAXREG_COUNT
	.align		4
        /*006c*/ 	.byte	0x03, 0x1b
        /*006e*/ 	.short	0x00ff


	//----- nvinfo : EIATTR_MERCURY_ISA_VERSION
	.align		4
        /*0070*/ 	.byte	0x03, 0x5f
        /*0072*/ 	.short	0x0101


	//----- nvinfo : EIATTR_VRC_CTA_INIT_COUNT
	.align		4
        /*0074*/ 	.byte	0x02, 0x4a
	.zero		1
	.zero		1


	//----- nvinfo : EIATTR_EXIT_INSTR_OFFSETS
	.align		4
        /*0078*/ 	.byte	0x04, 0x1c
        /*007a*/ 	.short	(.L_215 - .L_214)


	//   ....[0]....
.L_214:
        /*007c*/ 	.word	0x00000070


	//   ....[1]....
        /*0080*/ 	.word	0x00000320


	//----- nvinfo : EIATTR_CRS_STACK_SIZE
	.align		4
.L_215:
        /*0084*/ 	.byte	0x04, 0x1e
        /*0086*/ 	.short	(.L_217 - .L_216)
.L_216:
        /*0088*/ 	.word	0x00000000


	//----- nvinfo : EIATTR_CBANK_PARAM_SIZE
	.align		4
.L_217:
        /*008c*/ 	.byte	0x03, 0x19
        /*008e*/ 	.short	0x0030


	//----- nvinfo : EIATTR_PARAM_CBANK
	.align		4
        /*0090*/ 	.byte	0x04, 0x0a
        /*0092*/ 	.short	(.L_219 - .L_218)
	.align		4
.L_218:
        /*0094*/ 	.word	index@(.nv.constant0._Z17updateRowPointersPiS_S_S_iPb)
        /*0098*/ 	.short	0x0380
        /*009a*/ 	.short	0x0030


	//----- nvinfo : EIATTR_SW_WAR
	.align		4
.L_219:
        /*009c*/ 	.byte	0x04, 0x36
        /*009e*/ 	.short	(.L_221 - .L_220)
.L_220:
        /*00a0*/ 	.word	0x00000008
.L_221:


//--------------------- .nv.info._Z9SparseMULPiS_PfS0_iS0_i --------------------------
	.section	.nv.info._Z9SparseMULPiS_PfS0_iS0_i,"",@"SHT_CUDA_INFO"
	.sectionflags	@""
	.align	4


	//----- nvinfo : EIATTR_CUDA_API_VERSION
	.align		4
        /*0000*/ 	.byte	0x04, 0x37
        /*0002*/ 	.short	(.L_223 - .L_222)
.L_222:
        /*0004*/ 	.word	0x00000082


	//----- nvinfo : EIATTR_KPARAM_INFO
	.align		4
.L_223:
        /*0008*/ 	.byte	0x04, 0x17
        /*000a*/ 	.short	(.L_225 - .L_224)
.L_224:
        /*000c*/ 	.word	0x00000000
        /*0010*/ 	.short	0x0006
        /*0012*/ 	.short	0x0030
        /*0014*/ 	.byte	0x00, 0xf0, 0x11, 0x00


	//----- nvinfo : EIATTR_KPARAM_INFO
	.align		4
.L_225:
        /*0018*/ 	.byte	0x04, 0x17
        /*001a*/ 	.short	(.L_227 - .L_226)
.L_226:
        /*001c*/ 	.word	0x00000000
        /*0020*/ 	.short	0x0005
        /*0022*/ 	.short	0x0028
        /*0024*/ 	.byte	0x00, 0xf5, 0x21, 0x00


	//----- nvinfo : EIATTR_KPARAM_INFO
	.align		4
.L_227:
        /*0028*/ 	.byte	0x04, 0x17
        /*002a*/ 	.short	(.L_229 - .L_228)
.L_228:
        /*002c*/ 	.word	0x00000000
        /*0030*/ 	.short	0x0004
        /*0032*/ 	.short	0x0020
        /*0034*/ 	.byte	0x00, 0xf0, 0x11, 0x00


	//----- nvinfo : EIATTR_KPARAM_INFO
	.align		4
.L_229:
        /*0038*/ 	.byte	0x04, 0x17
        /*003a*/ 	.short	(.L_231 - .L_230)
.L_230:
        /*003c*/ 	.word	0x00000000
        /*0040*/ 	.short	0x0003
        /*0042*/ 	.short	0x0018
        /*0044*/ 	.byte	0x00, 0xf5, 0x21, 0x00


	//----- nvinfo : EIATTR_KPARAM_INFO
	.align		4
.L_231:
        /*0048*/ 	.byte	0x04, 0x17
        /*004a*/ 	.short	(.L_233 - .L_232)
.L_232:
        /*004c*/ 	.word	0x00000000
        /*0050*/ 	.short	0x0002
        /*0052*/ 	.short	0x0010
        /*0054*/ 	.byte	0x00, 0xf5, 0x21, 0x00


	//----- nvinfo : EIATTR_KPARAM_INFO
	.align		4
.L_233:
        /*0058*/ 	.byte	0x04, 0x17
        /*005a*/ 	.short	(.L_235 - .L_234)
.L_234:
        /*005c*/ 	.word	0x00000000
        /*0060*/ 	.short	0x0001
        /*0062*/ 	.short	0x0008
        /*0064*/ 	.byte	0x00, 0xf5, 0x21, 0x00


	//----- nvinfo : EIATTR_KPARAM_INFO
	.align		4
.L_235:
        /*0068*/ 	.byte	0x04, 0x17
        /*006a*/ 	.short	(.L_237 - .L_236)
.L_236:
        /*006c*/ 	.word	0x00000000
        /*0070*/ 	.short	0x0000
        /*0072*/ 	.short	0x0000
        /*0074*/ 	.byte	0x00, 0xf5, 0x21, 0x00


	//----- nvinfo : EIATTR_SPARSE_MMA_MASK
	.align		4
.L_237:
        /*0078*/ 	.byte	0x03, 0x50
        /*007a*/ 	.short	0x0000


	//----- nvinfo : EIATTR_MAXREG_COUNT
	.align		4
        /*007c*/ 	.byte	0x03, 0x1b
        /*007e*/ 	.short	0x00ff


	//----- nvinfo : EIATTR_MERCURY_ISA_VERSION
	.align		4
        /*0080*/ 	.byte	0x03, 0x5f
        /*0082*/ 	.short	0x0101


	//----- nvinfo : EIATTR_VRC_CTA_INIT_COUNT
	.align		4
        /*0084*/ 	.byte	0x02, 0x4a
	.zero		1
	.zero		1


	//----- nvinfo : EIATTR_EXIT_INSTR_OFFSETS
	.align		4
        /*0088*/ 	.byte	0x04, 0x1c
        /*008a*/ 	.short	(.L_239 - .L_238)


	//   ....[0]....
.L_238:
        /*008c*/ 	.word	0x00000070


	//   ....[1]....
        /*0090*/ 	.word	0x00001110


	//----- nvinfo : EIATTR_CRS_STACK_SIZE
	.align		4
.L_239:
        /*0094*/ 	.byte	0x04, 0x1e
        /*0096*/ 	.short	(.L_241 - .L_240)
.L_240:
        /*0098*/ 	.word	0x00000000


	//----- nvinfo : EIATTR_CBANK_PARAM_SIZE
	.align		4
.L_241:
        /*009c*/ 	.byte	0x03, 0x19
        /*009e*/ 	.short	0x0034


	//----- nvinfo : EIATTR_PARAM_CBANK
	.align		4
        /*00a0*/ 	.byte	0x04, 0x0a
        /*00a2*/ 	.short	(.L_243 - .L_242)
	.align		4
.L_242:
        /*00a4*/ 	.word	index@(.nv.constant0._Z9SparseMULPiS_PfS0_iS0_i)
        /*00a8*/ 	.short	0x0380
        /*00aa*/ 	.short	0x0034


	//----- nvinfo : EIATTR_SW_WAR
	.align		4
.L_243:
        /*00ac*/ 	.byte	0x04, 0x36
        /*00ae*/ 	.short	(.L_245 - .L_244)
.L_244:
        /*00b0*/ 	.word	0x00000008
.L_245:


//--------------------- .nv.info._Z32reductionKernelOp_STOP_cryterionPbS_i --------------------------
	.section	.nv.info._Z32reductionKernelOp_STOP_cryterionPbS_i,"",@"SHT_CUDA_INFO"
	.sectionflags	@""
	.align	4


	//----- nvinfo : EIATTR_CUDA_API_VERSION
	.align		4
        /*0000*/ 	.byte	0x04, 0x37
        /*0002*/ 	.short	(.L_247 - .L_246)
.L_246:
        /*0004*/ 	.word	0x00000082


	//----- nvinfo : EIATTR_KPARAM_INFO
	.align		4
.L_247:
        /*0008*/ 	.byte	0x04, 0x17
        /*000a*/ 	.short	(.L_249 - .L_248)
.L_248:
        /*000c*/ 	.word	0x00000000
        /*0010*/ 	.short	0x0002
        /*0012*/ 	.short	0x0010
        /*0014*/ 	.byte	0x00, 0xf0, 0x11, 0x00


	//----- nvinfo : EIATTR_KPARAM_INFO
	.align		4
.L_249:
        /*0018*/ 	.byte	0x04, 0x17
        /*001a*/ 	.short	(.L_251 - .L_250)
.L_250:
        /*001c*/ 	.word	0x00000000
        /*0020*/ 	.short	0x0001
        /*0022*/ 	.short	0x0008
        /*0024*/ 	.byte	0x00, 0xf5, 0x21, 0x00


	//----- nvinfo : EIATTR_KPARAM_INFO
	.align		4
.L_251:
        /*0028*/ 	.byte	0x04, 0x17
        /*002a*/ 	.short	(.L_253 - .L_252)
.L_252:
        /*002c*/ 	.word	0x00000000
        /*0030*/ 	.short	0x0000
        /*0032*/ 	.short	0x0000
        /*0034*/ 	.byte	0x00, 0xf5, 0x21, 0x00


	//----- nvinfo : EIATTR_SPARSE_MMA_MASK
	.align		4
.L_253:
        /*0038*/ 	.byte	0x03, 0x50
        /*003a*/ 	.short	0x0000


	//----- nvinfo : EIATTR_MAXREG_COUNT
	.align		4
        /*003c*/ 	.byte	0x03, 0x1b
        /*003e*/ 	.short	0x00ff


	//----- nvinfo : EIATTR_NUM_BARRIERS
	.align		4
        /*0040*/ 	.byte	0x02, 0x4c
        /*0042*/ 	.byte	0x01
	.zero		1


	//----- nvinfo : EIATTR_MERCURY_ISA_VERSION
	.align		4
        /*0044*/ 	.byte	0x03, 0x5f
        /*0046*/ 	.short	0x0101


	//----- nvinfo : EIATTR_VRC_CTA_INIT_COUNT
	.align		4
        /*0048*/ 	.byte	0x02, 0x4a
	.zero		1
	.zero		1


	//----- nvinfo : EIATTR_EXIT_INSTR_OFFSETS
	.align		4
        /*004c*/ 	.byte	0x04, 0x1c
        /*004e*/ 	.short	(.L_255 - .L_254)


	//   ....[0]....
.L_254:
        /*0050*/ 	.word	0x00000660


	//   ....[1]....
        /*0054*/ 	.word	0x000006c0


	//----- nvinfo : EIATTR_CRS_STACK_SIZE
	.align		4
.L_255:
        /*0058*/ 	.byte	0x04, 0x1e
        /*005a*/ 	.short	(.L_257 - .L_256)
.L_256:
        /*005c*/ 	.word	0x00000000


	//----- nvinfo : EIATTR_CBANK_PARAM_SIZE
	.align		4
.L_257:
        /*0060*/ 	.byte	0x03, 0x19
        /*0062*/ 	.short	0x0014


	//----- nvinfo : EIATTR_PARAM_CBANK
	.align		4
        /*0064*/ 	.byte	0x04, 0x0a
        /*0066*/ 	.short	(.L_259 - .L_258)
	.align		4
.L_258:
        /*0068*/ 	.word	index@(.nv.constant0._Z32reductionKernelOp_STOP_cryterionPbS_i)
        /*006c*/ 	.short	0x0380
        /*006e*/ 	.short	0x0014


	//----- nvinfo : EIATTR_SW_WAR
	.align		4
.L_259:
        /*0070*/ 	.byte	0x04, 0x36
        /*0072*/ 	.short	(.L_261 - .L_260)
.L_260:
        /*0074*/ 	.word	0x00000008
.L_261:


//--------------------- .nv.info._Z32reductionKernelOp_count_col_sizePbPii --------------------------
	.section	.nv.info._Z32reductionKernelOp_count_col_sizePbPii,"",@"SHT_CUDA_INFO"
	.sectionflags	@""
	.align	4


	//----- nvinfo : EIATTR_CUDA_API_VERSION
	.align		4
        /*0000*/ 	.byte	0x04, 0x37
        /*0002*/ 	.short	(.L_263 - .L_262)
.L_262:
        /*0004*/ 	.word	0x00000082


	//----- nvinfo : EIATTR_KPARAM_INFO
	.align		4
.L_263:
        /*0008*/ 	.byte	0x04, 0x17
        /*000a*/ 	.short	(.L_265 - .L_264)
.L_264:
        /*000c*/ 	.word	0x00000000
        /*0010*/ 	.short	0x0002
        /*0012*/ 	.short	0x0010
        /*0014*/ 	.byte	0x00, 0xf0, 0x11, 0x00


	//----- nvinfo : EIATTR_KPARAM_INFO
	.align		4
.L_265:
        /*0018*/ 	.byte	0x04, 0x17
        /*001a*/ 	.short	(.L_267 - .L_266)
.L_266:
        /*001c*/ 	.word	0x00000000
        /*0020*/ 	.short	0x0001
        /*0022*/ 	.short	0x0008
        /*0024*/ 	.byte	0x00, 0xf5, 0x21, 0x00


	//----- nvinfo : EIATTR_KPARAM_INFO
	.align		4
.L_267:
        /*0028*/ 	.byte	0x04, 0x17
        /*002a*/ 	.short	(.L_269 - .L_268)
.L_268:
        /*002c*/ 	.word	0x00000000
        /*0030*/ 	.short	0x0000
        /*0032*/ 	.short	0x0000
        /*0034*/ 	.byte	0x00, 0xf5, 0x21, 0x00


	//----- nvinfo : EIATTR_SPARSE_MMA_MASK
	.align		4
.L_269:
        /*0038*/ 	.byte	0x03, 0x50
        /*003a*/ 	.short	0x0000


	//----- nvinfo : EIATTR_MAXREG_COUNT
	.align		4
        /*003c*/ 	.byte	0x03, 0x1b
        /*003e*/ 	.short	0x00ff


	//----- nvinfo : EIATTR_NUM_BARRIERS
	.align		4
        /*0040*/ 	.byte	0x02, 0x4c
        /*0042*/ 	.byte	0x01
	.zero		1


	//----- nvinfo : EIATTR_MERCURY_ISA_VERSION
	.align		4
        /*0044*/ 	.byte	0x03, 0x5f
        /*0046*/ 	.short	0x0101


	//----- nvinfo : EIATTR_VRC_CTA_INIT_COUNT
	.align		4
        /*0048*/ 	.byte	0x02, 0x4a
	.zero		1
	.zero		1


	//----- nvinfo : EIATTR_EXIT_INSTR_OFFSETS
	.align		4
        /*004c*/ 	.byte	0x04, 0x1c
        /*004e*/ 	.short	(.L_271 - .L_270)


	//   ....[0]....
.L_270:
        /*0050*/ 	.word	0x00000450


	//   ....[1]....
        /*0054*/ 	.word	0x000004a0


	//----- nvinfo : EIATTR_CBANK_PARAM_SIZE
	.align		4
.L_271:
        /*0058*/ 	.byte	0x03, 0x19
        /*005a*/ 	.short	0x0014


	//----- nvinfo : EIATTR_PARAM_CBANK
	.align		4
        /*005c*/ 	.byte	0x04, 0x0a
        /*005e*/ 	.short	(.L_273 - .L_272)
	.align		4
.L_272:
        /*0060*/ 	.word	index@(.nv.constant0._Z32reductionKernelOp_count_col_sizePbPii)
        /*0064*/ 	.short	0x0380
        /*0066*/ 	.short	0x0014


	//----- nvinfo : EIATTR_SW_WAR
	.align		4
.L_273:
        /*0068*/ 	.byte	0x04, 0x36
        /*006a*/ 	.short	(.L_275 - .L_274)
.L_274:
        /*006c*/ 	.word	0x00000008
.L_275:


//--------------------- .nv.info._Z17reductionKernelOpPfS_i --------------------------
	.section	.nv.info._Z17reductionKernelOpPfS_i,"",@"SHT_CUDA_INFO"
	.sectionflags	@""
	.align	4


	//----- nvinfo : EIATTR_CUDA_API_VERSION
	.align		4
        /*0000*/ 	.byte	0x04, 0x37
        /*0002*/ 	.short	(.L_277 - .L_276)
.L_276:
        /*0004*/ 	.word	0x00000082


	//----- nvinfo : EIATTR_KPARAM_INFO
	.align		4
.L_277:
        /*0008*/ 	.byte	0x04, 0x17
        /*000a*/ 	.short	(.L_279 - .L_278)
.L_278:
        /*000c*/ 	.word	0x00000000
        /*0010*/ 	.short	0x0002
        /*0012*/ 	.short	0x0010
        /*0014*/ 	.byte	0x00, 0xf0, 0x11, 0x00


	//----- nvinfo : EIATTR_KPARAM_INFO
	.align		4
.L_279:
        /*0018*/ 	.byte	0x04, 0x17
        /*001a*/ 	.short	(.L_281 - .L_280)
.L_280:
        /*001c*/ 	.word	0x00000000
        /*0020*/ 	.short	0x0001
        /*0022*/ 	.short	0x0008
        /*0024*/ 	.byte	0x00, 0xf5, 0x21, 0x00


	//----- nvinfo : EIATTR_KPARAM_INFO
	.align		4
.L_281:
        /*0028*/ 	.byte	0x04, 0x17
        /*002a*/ 	.short	(.L_283 - .L_282)
.L_282:
        /*002c*/ 	.word	0x00000000
        /*0030*/ 	.short	0x0000
        /*0032*/ 	.short	0x0000
        /*0034*/ 	.byte	0x00, 0xf5, 0x21, 0x00


	//----- nvinfo : EIATTR_SPARSE_MMA_MASK
	.align		4
.L_283:
        /*0038*/ 	.byte	0x03, 0x50
        /*003a*/ 	.short	0x0000


	//----- nvinfo : EIATTR_MAXREG_COUNT
	.align		4
        /*003c*/ 	.byte	0x03, 0x1b
        /*003e*/ 	.short	0x00ff


	//----- nvinfo : EIATTR_NUM_BARRIERS
	.align		4
        /*0040*/ 	.byte	0x02, 0x4c
        /*0042*/ 	.byte	0x01
	.zero		1


	//----- nvinfo : EIATTR_MERCURY_ISA_VERSION
	.align		4
        /*0044*/ 	.byte	0x03, 0x5f
        /*0046*/ 	.short	0x0101


	//----- nvinfo : EIATTR_VRC_CTA_INIT_COUNT
	.align		4
        /*0048*/ 	.byte	0x02, 0x4a
	.zero		1
	.zero		1


	//----- nvinfo : EIATTR_EXIT_INSTR_OFFSETS
	.align		4
        /*004c*/ 	.byte	0x04, 0x1c
        /*004e*/ 	.short	(.L_285 - .L_284)


	//   ....[0]....
.L_284:
        /*0050*/ 	.word	0x00000440


	//   ....[1]....
        /*0054*/ 	.word	0x00000490


	//----- nvinfo : EIATTR_CBANK_PARAM_SIZE
	.align		4
.L_285:
        /*0058*/ 	.byte	0x03, 0x19
        /*005a*/ 	.short	0x0014


	//----- nvinfo : EIATTR_PARAM_CBANK
	.align		4
        /*005c*/ 	.byte	0x04, 0x0a
        /*005e*/ 	.short	(.L_287 - .L_286)
	.align		4
.L_286:
        /*0060*/ 	.word	index@(.nv.constant0._Z17reductionKernelOpPfS_i)
        /*0064*/ 	.short	0x0380
        /*0066*/ 	.short	0x0014


	//----- nvinfo : EIATTR_SW_WAR
	.align		4
.L_287:
        /*0068*/ 	.byte	0x04, 0x36
        /*006a*/ 	.short	(.L_289 - .L_288)
.L_288:
        /*006c*/ 	.word	0x00000008
.L_289:


//--------------------- .nv.info._Z13updateYKernelPiS_S_i --------------------------
	.section	.nv.info._Z13updateYKernelPiS_S_i,"",@"SHT_CUDA_INFO"
	.sectionflags	@""
	.align	4


	//----- nvinfo : EIATTR_CUDA_API_VERSION
	.align		4
        /*0000*/ 	.byte	0x04, 0x37
        /*0002*/ 	.short	(.L_291 - .L_290)
.L_290:
        /*0004*/ 	.word	0x00000082


	//----- nvinfo : EIATTR_KPARAM_INFO
	.align		4
.L_291:
        /*0008*/ 	.byte	0x04, 0x17
        /*000a*/ 	.short	(.L_293 - .L_292)
.L_292:
        /*000c*/ 	.word	0x00000000
        /*0010*/ 	.short	0x0003
        /*0012*/ 	.short	0x0018
        /*0014*/ 	.byte	0x00, 0xf0, 0x11, 0x00


	//----- nvinfo : EIATTR_KPARAM_INFO
	.align		4
.L_293:
        /*0018*/ 	.byte	0x04, 0x17
        /*001a*/ 	.short	(.L_295 - .L_294)
.L_294:
        /*001c*/ 	.word	0x00000000
        /*0020*/ 	.short	0x0002
        /*0022*/ 	.short	0x0010
        /*0024*/ 	.byte	0x00, 0xf5, 0x21, 0x00


	//----- nvinfo : EIATTR_KPARAM_INFO
	.align		4
.L_295:
        /*0028*/ 	.byte	0x04, 0x17
        /*002a*/ 	.short	(.L_297 - .L_296)
.L_296:
        /*002c*/ 	.word	0x00000000
        /*0030*/ 	.short	0x0001
        /*0032*/ 	.short	0x0008
        /*0034*/ 	.byte	0x00, 0xf5, 0x21, 0x00


	//----- nvinfo : EIATTR_KPARAM_INFO
	.align		4
.L_297:
        /*0038*/ 	.byte	0x04, 0x17
        /*003a*/ 	.short	(.L_299 - .L_298)
.L_298:
        /*003c*/ 	.word	0x00000000
        /*0040*/ 	.short	0x0000
        /*0042*/ 	.short	0x0000
        /*0044*/ 	.byte	0x00, 0xf5, 0x21, 0x00


	//----- nvinfo : EIATTR_SPARSE_MMA_MASK
	.align		4
.L_299:
        /*0048*/ 	.byte	0x03, 0x50
        /*004a*/ 	.short	0x0000


	//----- nvinfo : EIATTR_MAXREG_COUNT
	.align		4
        /*004c*/ 	.byte	0x03, 0x1b
        /*004e*/ 	.short	0x00ff


	//----- nvinfo : EIATTR_MERCURY_ISA_VERSION
	.align		4
        /*0050*/ 	.byte	0x03, 0x5f
        /*0052*/ 	.short	0x0101


	//----- nvinfo : EIATTR_VRC_CTA_INIT_COUNT
	.align		4
        /*0054*/ 	.byte	0x02, 0x4a
	.zero		1
	.zero		1


	//----- nvinfo : EIATTR_EXIT_INSTR_OFFSETS
	.align		4
        /*0058*/ 	.byte	0x04, 0x1c
        /*005a*/ 	.short	(.L_301 - .L_300)


	//   ....[0]....
.L_300:
        /*005c*/ 	.word	0x00000030


	//   ....[1]....
        /*0060*/ 	.word	0x00000090


	//   ....[2]....
        /*0064*/ 	.word	0x00000170


	//----- nvinfo : EIATTR_CBANK_PARAM_SIZE
	.align		4
.L_301:
        /*0068*/ 	.byte	0x03, 0x19
        /*006a*/ 	.short	0x001c


	//----- nvinfo : EIATTR_PARAM_CBANK
	.align		4
        /*006c*/ 	.byte	0x04, 0x0a
        /*006e*/ 	.short	(.L_303 - .L_302)
	.align		4
.L_302:
        /*0070*/ 	.word	index@(.nv.constant0._Z13updateYKernelPiS_S_i)
        /*0074*/ 	.short	0x0380
        /*0076*/ 	.short	0x001c


	//----- nvinfo : EIATTR_SW_WAR
	.align		4
.L_303:
        /*0078*/ 	.byte	0x04, 0x36
        /*007a*/ 	.short	(.L_305 - .L_304)
.L_304:
        /*007c*/ 	.word	0x00000008
.L_305:


//--------------------- .nv.info._Z11scanKernelSPii --------------------------
	.section	.nv.info._Z11scanKernelSPii,"",@"SHT_CUDA_INFO"
	.sectionflags	@""
	.align	4


	//----- nvinfo : EIATTR_CUDA_API_VERSION
	.align		4
        /*0000*/ 	.byte	0x04, 0x37
        /*0002*/ 	.short	(.L_307 - .L_306)
.L_306:
        /*0004*/ 	.word	0x00000082


	//----- nvinfo : EIATTR_KPARAM_INFO
	.align		4
.L_307:
        /*0008*/ 	.byte	0x04, 0x17
        /*000a*/ 	.short	(.L_309 - .L_308)
.L_308:
        /*000c*/ 	.word	0x00000000
        /*0010*/ 	.short	0x0001
        /*0012*/ 	.short	0x0008
        /*0014*/ 	.byte	0x00, 0xf0, 0x11, 0x00


	//----- nvinfo : EIATTR_KPARAM_INFO
	.align		4
.L_309:
        /*0018*/ 	.byte	0x04, 0x17
        /*001a*/ 	.short	(.L_311 - .L_310)
.L_310:
        /*001c*/ 	.word	0x00000000
        /*0020*/ 	.short	0x0000
        /*0022*/ 	.short	0x0000
        /*0024*/ 	.byte	0x00, 0xf5, 0x21, 0x00


	//----- nvinfo : EIATTR_SPARSE_MMA_MASK
	.align		4
.L_311:
        /*0028*/ 	.byte	0x03, 0x50
        /*002a*/ 	.short	0x0000


	//----- nvinfo : EIATTR_MAXREG_COUNT
	.align		4
        /*002c*/ 	.byte	0x03, 0x1b
        /*002e*/ 	.short	0x00ff


	//----- nvinfo : EIATTR_NUM_BARRIERS
	.align		4
        /*0030*/ 	.byte	0x02, 0x4c
        /*0032*/ 	.byte	0x01
	.zero		1


	//----- nvinfo : EIATTR_MERCURY_ISA_VERSION
	.align		4
        /*0034*/ 	.byte	0x03, 0x5f
        /*0036*/ 	.short	0x0101


	//----- nvinfo : EIATTR_VRC_CTA_INIT_COUNT
	.align		4
        /*0038*/ 	.byte	0x02, 0x4a
	.zero		1
	.zero		1


	//----- nvinfo : EIATTR_EXIT_INSTR_OFFSETS
	.align		4
        /*003c*/ 	.byte	0x04, 0x1c
        /*003e*/ 	.short	(.L_313 - .L_312)


	//   ....[0]....
.L_312:
        /*0040*/ 	.word	0x00000240


	//   ....[1]....
        /*0044*/ 	.word	0x00000290


	//----- nvinfo : EIATTR_CBANK_PARAM_SIZE
	.align		4
.L_313:
        /*0048*/ 	.byte	0x03, 0x19
        /*004a*/ 	.short	0x000c


	//----- nvinfo : EIATTR_PARAM_CBANK
	.align		4
        /*004c*/ 	.byte	0x04, 0x0a
        /*004e*/ 	.short	(.L_315 - .L_314)
	.align		4
.L_314:
        /*0050*/ 	.word	index@(.nv.constant0._Z11scanKernelSPii)
        /*0054*/ 	.short	0x0380
        /*0056*/ 	.short	0x000c


	//----- nvinfo : EIATTR_SW_WAR
	.align		4
.L_315:
        /*0058*/ 	.byte	0x04, 0x36
        /*005a*/ 	.short	(.L_317 - .L_316)
.L_316:
        /*005c*/ 	.word	0x00000008
.L_317:


//--------------------- .nv.info._Z11scanKernelXPiS_S_S_i --------------------------
	.section	.nv.info._Z11scanKernelXPiS_S_S_i,"",@"SHT_CUDA_INFO"
	.sectionflags	@""
	.align	4


	//----- nvinfo : EIATTR_CUDA_API_VERSION
	.align		4
        /*0000*/ 	.byte	0x04, 0x37
        /*0002*/ 	.short	(.L_319 - .L_318)
.L_318:
        /*0004*/ 	.word	0x00000082


	//----- nvinfo : EIATTR_KPARAM_INFO
	.align		4
.L_319:
        /*0008*/ 	.byte	0x04, 0x17
        /*000a*/ 	.short	(.L_321 - .L_320)
.L_320:
        /*000c*/ 	.word	0x00000000
        /*0010*/ 	.short	0x0004
        /*0012*/ 	.short	0x0020
        /*0014*/ 	.byte	0x00, 0xf0, 0x11, 0x00


	//----- nvinfo : EIATTR_KPARAM_INFO
	.align		4
.L_321:
        /*0018*/ 	.byte	0x04, 0x17
        /*001a*/ 	.short	(.L_323 - .L_322)
.L_322:
        /*001c*/ 	.word	0x00000000
        /*0020*/ 	.short	0x0003
        /*0022*/ 	.short	0x0018
        /*0024*/ 	.byte	0x00, 0xf5, 0x21, 0x00


	//----- nvinfo : EIATTR_KPARAM_INFO
	.align		4
.L_323:
        /*0028*/ 	.byte	0x04, 0x17
        /*002a*/ 	.short	(.L_325 - .L_324)
.L_324:
        /*002c*/ 	.word	0x00000000
        /*0030*/ 	.short	0x0002
        /*0032*/ 	.short	0x0010
        /*0034*/ 	.byte	0x00, 0xf5, 0x21, 0x00


	//----- nvinfo : EIATTR_KPARAM_INFO
	.align		4
.L_325:
        /*0038*/ 	.byte	0x04, 0x17
        /*003a*/ 	.short	(.L_327 - .L_326)
.L_326:
        /*003c*/ 	.word	0x00000000
        /*0040*/ 	.short	0x0001
        /*0042*/ 	.short	0x0008
        /*0044*/ 	.byte	0x00, 0xf5, 0x21, 0x00


	//----- nvinfo : EIATTR_KPARAM_INFO
	.align		4
.L_327:
        /*0048*/ 	.byte	0x04, 0x17
        /*004a*/ 	.short	(.L_329 - .L_328)
.L_328:
        /*004c*/ 	.word	0x00000000
        /*0050*/ 	.short	0x0000
        /*0052*/ 	.short	0x0000
        /*0054*/ 	.byte	0x00, 0xf5, 0x21, 0x00


	//----- nvinfo : EIATTR_SPARSE_MMA_MASK
	.align		4
.L_329:
        /*0058*/ 	.byte	0x03, 0x50
        /*005a*/ 	.short	0x0000


	//----- nvinfo : EIATTR_MAXREG_COUNT
	.align		4
        /*005c*/ 	.byte	0x03, 0x1b
        /*005e*/ 	.short	0x00ff


	//----- nvinfo : EIATTR_NUM_BARRIERS
	.align		4
        /*0060*/ 	.byte	0x02, 0x4c
        /*0062*/ 	.byte	0x01
	.zero		1


	//----- nvinfo : EIATTR_MERCURY_ISA_VERSION
	.align		4
        /*0064*/ 	.byte	0x03, 0x5f
        /*0066*/ 	.short	0x0101


	//----- nvinfo : EIATTR_VRC_CTA_INIT_COUNT
	.align		4
        /*0068*/ 	.byte	0x02, 0x4a
	.zero		1
	.zero		1


	//----- nvinfo : EIATTR_EXIT_INSTR_OFFSETS
	.align		4
        /*006c*/ 	.byte	0x04, 0x1c
        /*006e*/ 	.short	(.L_331 - .L_330)


	//   ....[0]....
.L_330:
        /*0070*/ 	.word	0x00000290


	//   ....[1]....
        /*0074*/ 	.word	0x00000330


	//   ....[2]....
        /*0078*/ 	.word	0x00000370


	//----- nvinfo : EIATTR_CBANK_PARAM_SIZE
	.align		4
.L_331:
        /*007c*/ 	.byte	0x03, 0x19
        /*007e*/ 	.short	0x0024


	//----- nvinfo : EIATTR_PARAM_CBANK
	.align		4
        /*0080*/ 	.byte	0x04, 0x0a
        /*0082*/ 	.short	(.L_333 - .L_332)
	.align		4
.L_332:
        /*0084*/ 	.word	index@(.nv.constant0._Z11scanKernelXPiS_S_S_i)
        /*0088*/ 	.short	0x0380
        /*008a*/ 	.short	0x0024


	//----- nvinfo : EIATTR_SW_WAR
	.align		4
.L_333:
        /*008c*/ 	.byte	0x04, 0x36
        /*008e*/ 	.short	(.L_335 - .L_334)
.L_334:
        /*0090*/ 	.word	0x00000008
.L_335:


//--------------------- .nv.callgraph             --------------------------
	.section	.nv.callgraph,"",@"SHT_CUDA_CALLGRAPH"
	.align	4
	.sectionentsize	8
	.align		4
        /*0000*/ 	.word	0x00000000
	.align		4
        /*0004*/ 	.word	0xffffffff
	.align		4
        /*0008*/ 	.word	0x00000000
	.align		4
        /*000c*/ 	.word	0xfffffffe
	.align		4
        /*0010*/ 	.word	0x00000000
	.align		4
        /*0014*/ 	.word	0xfffffffd
	.align		4
        /*0018*/ 	.word	0x00000000
	.align		4
        /*001c*/ 	.word	0xfffffffc


//--------------------- .text._Z10initializePffi  --------------------------
	.section	.text._Z10initializePffi,"ax",@progbits
	.align	128
        .global         _Z10initializePffi
        .type           _Z10initializePffi,@function
        .size           _Z10initializePffi,(.L_x_85 - _Z10initializePffi)
        .other          _Z10initializePffi,@"STO_CUDA_ENTRY STV_DEFAULT"
_Z10initializePffi:
.text._Z10initializePffi:
[----:B------:R-:W-:Y:S01]  /*0000*/  LDC R1, c[0x0][0x37c] ;  /* 0x0000df00ff017b82 */ /* 0x000fe20000000800 */
[----:B------:R-:W0:Y:S07]  /*0010*/  S2R R0, SR_TID.X ;  /* 0x0000000000007919 */ /* 0x000e2e0000002100 */
[----:B------:R-:W0:Y:S01]  /*0020*/  S2UR UR4, SR_CTAID.X ;  /* 0x00000000000479c3 */ /* 0x000e220000002500 */
[----:B------:R-:W1:Y:S07]  /*0030*/  LDCU UR5, c[0x0][0x38c] ;  /* 0x00007180ff0577ac */ /* 0x000e6e0008000800 */
[----:B------:R-:W0:Y:S02]  /*0040*/  LDC R5, c[0x0][0x360] ;  /* 0x0000d800ff057b82 */ /* 0x000e240000000800 */
[----:B0-----:R-:W-:-:S05]  /*0050*/  IMAD R5, R5, UR4, R0 ;  /* 0x0000000405057c24 */ /* 0x001fca000f8e0200 */
[----:B-1----:R-:W-:-:S13]  /*0060*/  ISETP.GE.AND P0, PT, R5, UR5, PT ;  /* 0x0000000505007c0c */ /* 0x002fda000bf06270 */
[----:B------:R-:W-:Y:S05]  /*0070*/  @P0 EXIT ;  /* 0x000000000000094d */ /* 0x000fea0003800000 */
[----:B------:R-:W0:Y:S01]  /*0080*/  LDC.64 R2, c[0x0][0x380] ;  /* 0x0000e000ff027b82 */ /* 0x000e220000000a00 */
[----:B------:R-:W1:Y:S07]  /*0090*/  LDCU.64 UR4, c[0x0][0x358] ;  /* 0x00006b00ff0477ac */ /* 0x000e6e0008000a00 */
[----:B------:R-:W1:Y:S01]  /*00a0*/  LDC R7, c[0x0][0x388] ;  /* 0x0000e200ff077b82 */ /* 0x000e620000000800 */
[----:B0-----:R-:W-:-:S05]  /*00b0*/  IMAD.WIDE R2, R5, 0x4, R2 ;  /* 0x0000000405027825 */ /* 0x001fca00078e0202 */
[----:B-1----:R-:W-:Y:S01]  /*00c0*/  STG.E desc[UR4][R2.64], R7 ;  /* 0x0000000702007986 */ /* 0x002fe2000c101904 */
[----:B------:R-:W-:Y:S05]  /*00d0*/  EXIT ;  /* 0x000000000000794d */ /* 0x000fea0003800000 */
.L_x_0:
[----:B------:R-:W-:-:S00]  /*00e0*/  BRA `(.L_x_0) ;  /* 0xfffffffc00fc7947 */ /* 0x000fc0000383ffff */
[----:B------:R-:W-:-:S00]  /*00f0*/  NOP ;  /* 0x0000000000007918 */ /* 0x000fc00000000000 */
        /* <DEDUP_REMOVED lines=8> */
.L_x_85:


//--------------------- .text._Z22update_instance_inputsPiPfiiifS0_i --------------------------
	.section	.text._Z22update_instance_inputsPiPfiiifS0_i,"ax",@progbits
	.align	128
        .global         _Z22update_instance_inputsPiPfiiifS0_i
        .type           _Z22update_instance_inputsPiPfiiifS0_i,@function
        .size           _Z22update_instance_inputsPiPfiiifS0_i,(.L_x_83 - _Z22update_instance_inputsPiPfiiifS0_i)
        .other          _Z22update_instance_inputsPiPfiiifS0_i,@"STO_CUDA_ENTRY STV_DEFAULT"
_Z22update_instance_inputsPiPfiiifS0_i:
.text._Z22update_instance_inputsPiPfiiifS0_i:
[----:B------:R-:W-:Y:S01]  /*0000*/  LDC R1, c[0x0][0x37c] ;  /* 0x0000df00ff017b82 */ /* 0x000fe20000000800 */
[----:B------:R-:W0:Y:S01]  /*0010*/  S2R R11, SR_TID.X ;  /* 0x00000000000b7919 */ /* 0x000e220000002100 */
[----:B------:R-:W0:Y:S01]  /*0020*/  LDCU UR4, c[0x0][0x360] ;  /* 0x00006c00ff0477ac */ /* 0x000e220008000800 */
[----:B------:R-:W0:Y:S01]  /*0030*/  S2R R0, SR_CTAID.X ;  /* 0x0000000000007919 */ /* 0x000e220000002500 */
[----:B------:R-:W1:Y:S01]  /*0040*/  LDCU UR5, c[0x0][0x3a8] ;  /* 0x00007500ff0577ac */ /* 0x000e620008000800 */
[----:B0-----:R-:W-:-:S05]  /*0050*/  IMAD R11, R0, UR4, R11 ;  /* 0x00000004000b7c24 */ /* 0x001fca000f8e020b */
[----:B-1----:R-:W-:-:S13]  /*0060*/  ISETP.GE.AND P0, PT, R11, UR5, PT ;  /* 0x000000050b007c0c */ /* 0x002fda000bf06270 */
[----:B------:R-:W-:Y:S05]  /*0070*/  @P0 EXIT ;  /* 0x000000000000094d */ /* 0x000fea0003800000 */
[----:B------:R-:W0:Y:S01]  /*0080*/  LDCU.64 UR6, c[0x0][0x398] ;  /* 0x00007300ff0677ac */ /* 0x000e220008000a00 */
[----:B------:R-:W-:Y:S02]  /*0090*/  IMAD.MOV.U32 R3, RZ, RZ, 0x3b23d70a ;  /* 0x3b23d70aff037424 */ /* 0x000fe400078e00ff */
[----:B------:R-:W-:-:S04]  /*00a0*/  IMAD.MOV.U32 R2, RZ, RZ, 0x43c80000 ;  /* 0x43c80000ff027424 */ /* 0x000fc800078e00ff */
[----:B------:R-:W-:-:S04]  /*00b0*/  FFMA R2, R3, -R2, 1 ;  /* 0x3f80000003027423 */ /* 0x000fc80000000802 */
[----:B------:R-:W-:Y:S01]  /*00c0*/  FFMA R3, R2, R3, 0.0024999999441206455231 ;  /* 0x3b23d70a02037423 */ /* 0x000fe20000000003 */
[----:B0-----:R-:W-:-:S05]  /*00d0*/  I2FP.F32.S32 R0, UR6 ;  /* 0x0000000600007c45 */ /* 0x001fca0008201400 */
[----:B------:R-:W-:-:S04]  /*00e0*/  FADD R0, R0, -UR7 ;  /* 0x8000000700007e21 */ /* 0x000fc80008000000 */
[----:B------:R-:W0:Y:S01]  /*00f0*/  FCHK P0, R0, 400 ;  /* 0x43c8000000007902 */ /* 0x000e220000000000 */
[----:B------:R-:W-:-:S04]  /*0100*/  FFMA R2, R0, R3, RZ ;  /* 0x0000000300027223 */ /* 0x000fc800000000ff */
[----:B------:R-:W-:-:S04]  /*0110*/  FFMA R4, R2, -400, R0 ;  /* 0xc3c8000002047823 */ /* 0x000fc80000000000 */
[----:B------:R-:W-:Y:S01]  /*0120*/  FFMA R2, R3, R4, R2 ;  /* 0x0000000403027223 */ /* 0x000fe20000000002 */
[----:B0-----:R-:W-:Y:S06]  /*0130*/  @!P0 BRA `(.L_x_1) ;  /* 0x0000000000108947 */ /* 0x001fec0003800000 */
[----:B------:R-:W-:Y:S01]  /*0140*/  IMAD.MOV.U32 R3, RZ, RZ, 0x43c80000 ;  /* 0x43c80000ff037424 */ /* 0x000fe200078e00ff */
[----:B------:R-:W-:-:S07]  /*0150*/  MOV R14, 0x170 ;  /* 0x00000170000e7802 */ /* 0x000fce0000000f00 */
[----:B------:R-:W-:Y:S05]  /*0160*/  CALL.REL.NOINC `($__internal_0_$__cuda_sm3x_div_rn_noftz_f32_slowpath) ;  /* 0x0000000000f07944 */ /* 0x000fea0003c00000 */
[----:B------:R-:W-:-:S07]  /*0170*/  MOV R2, R0 ;  /* 0x0000000000027202 */ /* 0x000fce0000000f00 */
.L_x_1:
[----:B------:R-:W0:Y:S01]  /*0180*/  LDC.64 R4, c[0x0][0x3a0] ;  /* 0x0000e800ff047b82 */ /* 0x000e220000000a00 */
[----:B------:R-:W1:Y:S01]  /*0190*/  LDCU.64 UR8, c[0x0][0x390] ;  /* 0x00007200ff0877ac */ /* 0x000e620008000a00 */
[----:B------:R-:W2:Y:S06]  /*01a0*/  LDCU UR5, c[0x0][0x370] ;  /* 0x00006e00ff0577ac */ /* 0x000eac0008000800 */
[----:B------:R-:W3:Y:S01]  /*01b0*/  LDC.64 R6, c[0x0][0x380] ;  /* 0x0000e000ff067b82 */ /* 0x000ee20000000a00 */
[----:B------:R-:W4:Y:S01]  /*01c0*/  LDCU.64 UR6, c[0x0][0x358] ;  /* 0x00006b00ff0677ac */ /* 0x000f220008000a00 */
[----:B------:R-:W0:Y:S06]  /*01d0*/  LDCU UR10, c[0x0][0x3a8] ;  /* 0x00007500ff0a77ac */ /* 0x000e2c0008000800 */
[----:B------:R-:W0:Y:S01]  /*01e0*/  LDC.64 R8, c[0x0][0x388] ;  /* 0x0000e200ff087b82 */ /* 0x000e220000000a00 */
[----:B-1----:R-:W-:-:S02]  /*01f0*/  I2FP.F32.S32 R12, UR9 ;  /* 0x00000009000c7c45 */ /* 0x002fc40008201400 */
[----:B------:R-:W-:Y:S01]  /*0200*/  I2FP.F32.S32 R10, UR8 ;  /* 0x00000008000a7c45 */ /* 0x000fe20008201400 */
[----:B--2---:R-:W-:-:S12]  /*0210*/  UIMAD UR4, UR4, UR5, URZ ;  /* 0x00000005040472a4 */ /* 0x004fd8000f8e02ff */
.L_x_6:
[----:B0-----:R-:W-:-:S06]  /*0220*/  IMAD.WIDE R14, R11, 0x4, R4 ;  /* 0x000000040b0e7825 */ /* 0x001fcc00078e0204 */
[----:B----4-:R-:W2:Y:S01]  /*0230*/  LDG.E R15, desc[UR6][R14.64] ;  /* 0x000000060e0f7981 */ /* 0x010ea2000c1e1900 */
[----:B-1----:R-:W-:Y:S01]  /*0240*/  IMAD.MOV.U32 R16, RZ, RZ, 0x3ada740e ;  /* 0x3ada740eff107424 */ /* 0x002fe200078e00ff */
[----:B------:R-:W-:Y:S01]  /*0250*/  BSSY.RECONVERGENT B0, `(.L_x_2) ;  /* 0x000000e000007945 */ /* 0x000fe20003800200 */
[----:B------:R-:W-:-:S04]  /*0260*/  IMAD.MOV.U32 R3, RZ, RZ, 0x44160000 ;  /* 0x44160000ff037424 */ /* 0x000fc800078e00ff */
[----:B------:R-:W-:-:S04]  /*0270*/  FFMA R3, R16, -R3, 1 ;  /* 0x3f80000010037423 */ /* 0x000fc80000000803 */
[----:B------:R-:W-:Y:S01]  /*0280*/  FFMA R3, R3, R16, 0.0016666667070239782333 ;  /* 0x3ada740e03037423 */ /* 0x000fe20000000010 */
[----:B--2---:R-:W-:-:S04]  /*0290*/  FADD R0, R12, -R15 ;  /* 0x8000000f0c007221 */ /* 0x004fc80000000000 */
[----:B------:R-:W0:Y:S01]  /*02a0*/  FCHK P0, R0, 600 ;  /* 0x4416000000007902 */ /* 0x000e220000000000 */
[----:B------:R-:W-:-:S04]  /*02b0*/  FFMA R13, R0, R3, RZ ;  /* 0x00000003000d7223 */ /* 0x000fc800000000ff */
[----:B------:R-:W-:-:S04]  /*02c0*/  FFMA R16, R13, -600, R0 ;  /* 0xc41600000d107823 */ /* 0x000fc80000000000 */
[----:B------:R-:W-:Y:S01]  /*02d0*/  FFMA R13, R3, R16, R13 ;  /* 0x00000010030d7223 */ /* 0x000fe2000000000d */
[----:B0-----:R-:W-:Y:S06]  /*02e0*/  @!P0 BRA `(.L_x_3) ;  /* 0x0000000000108947 */ /* 0x001fec0003800000 */
[----:B------:R-:W-:Y:S01]  /*02f0*/  IMAD.MOV.U32 R3, RZ, RZ, 0x44160000 ;  /* 0x44160000ff037424 */ /* 0x000fe200078e00ff */
[----:B------:R-:W-:-:S07]  /*0300*/  MOV R14, 0x320 ;  /* 0x00000320000e7802 */ /* 0x000fce0000000f00 */
[----:B---3--:R-:W-:Y:S05]  /*0310*/  CALL.REL.NOINC `($__internal_0_$__cuda_sm3x_div_rn_noftz_f32_slowpath) ;  /* 0x0000000000847944 */ /* 0x008fea0003c00000 */
[----:B------:R-:W-:-:S07]  /*0320*/  MOV R13, R0 ;  /* 0x00000000000d7202 */ /* 0x000fce0000000f00 */
.L_x_3:
[----:B------:R-:W-:Y:S05]  /*0330*/  BSYNC.RECONVERGENT B0 ;  /* 0x0000000000007941 */ /* 0x000fea0003800200 */
.L_x_2:
[----:B------:R-:W-:Y:S01]  /*0340*/  FADD R16, -R10, R15 ;  /* 0x0000000f0a107221 */ /* 0x000fe20000000100 */
[----:B------:R-:W-:Y:S01]  /*0350*/  IMAD.MOV.U32 R0, RZ, RZ, 0x3ada740e ;  /* 0x3ada740eff007424 */ /* 0x000fe200078e00ff */
[----:B------:R-:W-:Y:S01]  /*0360*/  BSSY.RECONVERGENT B0, `(.L_x_4) ;  /* 0x000000e000007945 */ /* 0x000fe20003800200 */
[----:B------:R-:W-:Y:S01]  /*0370*/  IMAD.MOV.U32 R3, RZ, RZ, 0x44160000 ;  /* 0x44160000ff037424 */ /* 0x000fe200078e00ff */
[----:B------:R-:W0:Y:S03]  /*0380*/  FCHK P0, R16, 600 ;  /* 0x4416000010007902 */ /* 0x000e260000000000 */
[----:B------:R-:W-:-:S04]  /*0390*/  FFMA R3, R0, -R3, 1 ;  /* 0x3f80000000037423 */ /* 0x000fc80000000803 */
[----:B------:R-:W-:-:S04]  /*03a0*/  FFMA R0, R3, R0, 0.0016666667070239782333 ;  /* 0x3ada740e03007423 */ /* 0x000fc80000000000 */
[----:B------:R-:W-:-:S04]  /*03b0*/  FFMA R3, R0, R16, RZ ;  /* 0x0000001000037223 */ /* 0x000fc800000000ff */
[----:B------:R-:W-:-:S04]  /*03c0*/  FFMA R14, R3, -600, R16 ;  /* 0xc4160000030e7823 */ /* 0x000fc80000000010 */
[----:B------:R-:W-:Y:S01]  /*03d0*/  FFMA R3, R0, R14, R3 ;  /* 0x0000000e00037223 */ /* 0x000fe20000000003 */
[----:B0-----:R-:W-:Y:S06]  /*03e0*/  @!P0 BRA `(.L_x_5) ;  /* 0x0000000000148947 */ /* 0x001fec0003800000 */
[----:B------:R-:W-:Y:S02]  /*03f0*/  HFMA2 R3, -RZ, RZ, 4.0859375, 0 ;  /* 0x44160000ff037431 */ /* 0x000fe400000001ff */
[----:B------:R-:W-:Y:S01]  /*0400*/  IMAD.MOV.U32 R0, RZ, RZ, R16 ;  /* 0x000000ffff007224 */ /* 0x000fe200078e0010 */
[----:B------:R-:W-:-:S07]  /*0410*/  MOV R14, 0x430 ;  /* 0x00000430000e7802 */ /* 0x000fce0000000f00 */
[----:B---3--:R-:W-:Y:S05]  /*0420*/  CALL.REL.NOINC `($__internal_0_$__cuda_sm3x_div_rn_noftz_f32_slowpath) ;  /* 0x0000000000407944 */ /* 0x008fea0003c00000 */
[----:B------:R-:W-:-:S07]  /*0430*/  IMAD.MOV.U32 R3, RZ, RZ, R0 ;  /* 0x000000ffff037224 */ /* 0x000fce00078e0000 */
.L_x_5:
[----:B------:R-:W-:Y:S05]  /*0440*/  BSYNC.RECONVERGENT B0 ;  /* 0x0000000000007941 */ /* 0x000fea0003800200 */
.L_x_4:
[----:B---3--:R-:W-:-:S05]  /*0450*/  IMAD.WIDE R14, R11, 0x4, R6 ;  /* 0x000000040b0e7825 */ /* 0x008fca00078e0206 */
[----:B------:R-:W2:Y:S02]  /*0460*/  LDG.E R17, desc[UR6][R14.64] ;  /* 0x000000060e117981 */ /* 0x000ea4000c1e1900 */
[----:B--2---:R-:W-:-:S05]  /*0470*/  IMAD.WIDE R16, R17, 0x4, R8 ;  /* 0x0000000411107825 */ /* 0x004fca00078e0208 */
[----:B------:R1:W-:Y:S04]  /*0480*/  STG.E desc[UR6][R16.64+0x4], R2 ;  /* 0x0000040210007986 */ /* 0x0003e8000c101906 */
[----:B------:R-:W2:Y:S02]  /*0490*/  LDG.E R19, desc[UR6][R14.64] ;  /* 0x000000060e137981 */ /* 0x000ea4000c1e1900 */
[----:B--2---:R-:W-:-:S05]  /*04a0*/  IMAD.WIDE R18, R19, 0x4, R8 ;  /* 0x0000000413127825 */ /* 0x004fca00078e0208 */
[----:B------:R1:W-:Y:S04]  /*04b0*/  STG.E desc[UR6][R18.64+0x8], R13 ;  /* 0x0000080d12007986 */ /* 0x0003e8000c101906 */
[----:B------:R-:W2:Y:S01]  /*04c0*/  LDG.E R21, desc[UR6][R14.64] ;  /* 0x000000060e157981 */ /* 0x000ea2000c1e1900 */
[----:B------:R-:W-:-:S05]  /*04d0*/  VIADD R11, R11, UR4 ;  /* 0x000000040b0b7c36 */ /* 0x000fca0008000000 */
[----:B------:R-:W-:Y:S01]  /*04e0*/  ISETP.GE.AND P0, PT, R11, UR10, PT ;  /* 0x0000000a0b007c0c */ /* 0x000fe2000bf06270 */
[----:B--2---:R-:W-:-:S05]  /*04f0*/  IMAD.WIDE R20, R21, 0x4, R8 ;  /* 0x0000000415147825 */ /* 0x004fca00078e0208 */
[----:B------:R1:W-:Y:S07]  /*0500*/  STG.E desc[UR6][R20.64+0xc], R3 ;  /* 0x00000c0314007986 */ /* 0x0003ee000c101906 */
[----:B------:R-:W-:Y:S05]  /*0510*/  @!P0 BRA `(.L_x_6) ;  /* 0xfffffffc00408947 */ /* 0x000fea000383ffff */
[----:B------:R-:W-:Y:S05]  /*0520*/  EXIT ;  /* 0x000000000000794d */ /* 0x000fea0003800000 */
        .weak           $__internal_0_$__cuda_sm3x_div_rn_noftz_f32_slowpath
        .type           $__internal_0_$__cuda_sm3x_div_rn_noftz_f32_slowpath,@function
        .size           $__internal_0_$__cuda_sm3x_div_rn_noftz_f32_slowpath,(.L_x_83 - $__internal_0_$__cuda_sm3x_div_rn_noftz_f32_slowpath)
$__internal_0_$__cuda_sm3x_div_rn_noftz_f32_slowpath:
[----:B------:R-:W-:Y:S01]  /*0530*/  SHF.R.U32.HI R16, RZ, 0x17, R3 ;  /* 0x00000017ff107819 */ /* 0x000fe20000011603 */
[----:B------:R-:W-:Y:S01]  /*0540*/  BSSY.RECONVERGENT B1, `(.L_x_7) ;  /* 0x0000062000017945 */ /* 0x000fe20003800200 */
[----:B------:R-:W-:Y:S02]  /*0550*/  SHF.R.U32.HI R17, RZ, 0x17, R0 ;  /* 0x00000017ff117819 */ /* 0x000fe40000011600 */
[----:B------:R-:W-:Y:S02]  /*0560*/  LOP3.LUT R16, R16, 0xff, RZ, 0xc0, !PT ;  /* 0x000000ff10107812 */ /* 0x000fe400078ec0ff */
[----:B------:R-:W-:-:S03]  /*0570*/  LOP3.LUT R19, R17, 0xff, RZ, 0xc0, !PT ;  /* 0x000000ff11137812 */ /* 0x000fc600078ec0ff */
[----:B------:R-:W-:Y:S01]  /*0580*/  VIADD R20, R16, 0xffffffff ;  /* 0xffffffff10147836 */ /* 0x000fe20000000000 */
[----:B------:R-:W-:-:S04]  /*0590*/  IADD3 R18, PT, PT, R19, -0x1, RZ ;  /* 0xffffffff13127810 */ /* 0x000fc80007ffe0ff */
[----:B------:R-:W-:-:S04]  /*05a0*/  ISETP.GT.U32.AND P0, PT, R20, 0xfd, PT ;  /* 0x000000fd1400780c */ /* 0x000fc80003f04070 */
[----:B------:R-:W-:-:S13]  /*05b0*/  ISETP.GT.U32.OR P0, PT, R18, 0xfd, P0 ;  /* 0x000000fd1200780c */ /* 0x000fda0000704470 */
[----:B------:R-:W-:Y:S01]  /*05c0*/  @!P0 IMAD.MOV.U32 R17, RZ, RZ, RZ ;  /* 0x000000ffff118224 */ /* 0x000fe200078e00ff */
[----:B------:R-:W-:Y:S06]  /*05d0*/  @!P0 BRA `(.L_x_8) ;  /* 0x00000000005c8947 */ /* 0x000fec0003800000 */
[----:B------:R-:W-:Y:S02]  /*05e0*/  FSETP.GTU.FTZ.AND P0, PT, |R0|, +INF , PT ;  /* 0x7f8000000000780b */ /* 0x000fe40003f1c200 */
[----:B------:R-:W-:-:S04]  /*05f0*/  FSETP.GTU.FTZ.AND P1, PT, |R3|, +INF , PT ;  /* 0x7f8000000300780b */ /* 0x000fc80003f3c200 */
[----:B------:R-:W-:-:S13]  /*0600*/  PLOP3.LUT P0, PT, P0, P1, PT, 0xf8, 0x8f ;  /* 0x00000000008f781c */ /* 0x000fda0000703f70 */
[----:B------:R-:W-:Y:S05]  /*0610*/  @P0 BRA `(.L_x_9) ;  /* 0x00000004004c0947 */ /* 0x000fea0003800000 */
[----:B------:R-:W-:-:S13]  /*0620*/  LOP3.LUT P0, RZ, R3, 0x7fffffff, R0, 0xc8, !PT ;  /* 0x7fffffff03ff7812 */ /* 0x000fda000780c800 */
[----:B------:R-:W-:Y:S05]  /*0630*/  @!P0 BRA `(.L_x_10) ;  /* 0x00000004003c8947 */ /* 0x000fea0003800000 */
[C---:B------:R-:W-:Y:S02]  /*0640*/  FSETP.NEU.FTZ.AND P2, PT, |R0|.reuse, +INF , PT ;  /* 0x7f8000000000780b */ /* 0x040fe40003f5d200 */
[----:B------:R-:W-:Y:S02]  /*0650*/  FSETP.NEU.FTZ.AND P1, PT, |R3|, +INF , PT ;  /* 0x7f8000000300780b */ /* 0x000fe40003f3d200 */
[----:B------:R-:W-:-:S11]  /*0660*/  FSETP.NEU.FTZ.AND P0, PT, |R0|, +INF , PT ;  /* 0x7f8000000000780b */ /* 0x000fd60003f1d200 */
[----:B------:R-:W-:Y:S05]  /*0670*/  @!P1 BRA !P2, `(.L_x_10) ;  /* 0x00000004002c9947 */ /* 0x000fea0005000000 */
[----:B------:R-:W-:-:S04]  /*0680*/  LOP3.LUT P2, RZ, R0, 0x7fffffff, RZ, 0xc0, !PT ;  /* 0x7fffffff00ff7812 */ /* 0x000fc8000784c0ff */
[----:B------:R-:W-:-:S13]  /*0690*/  PLOP3.LUT P1, PT, P1, P2, PT, 0x2f, 0xf2 ;  /* 0x0000000000f2781c */ /* 0x000fda0000f24577 */
[----:B------:R-:W-:Y:S05]  /*06a0*/  @P1 BRA `(.L_x_11) ;  /* 0x0000000400181947 */ /* 0x000fea0003800000 */
[----:B------:R-:W-:-:S04]  /*06b0*/  LOP3.LUT P1, RZ, R3, 0x7fffffff, RZ, 0xc0, !PT ;  /* 0x7fffffff03ff7812 */ /* 0x000fc8000782c0ff */
[----:B------:R-:W-:-:S13]  /*06c0*/  PLOP3.LUT P0, PT, P0, P1, PT, 0x2f, 0xf2 ;  /* 0x0000000000f2781c */ /* 0x000fda0000702577 */
[----:B------:R-:W-:Y:S05]  /*06d0*/  @P0 BRA `(.L_x_12) ;  /* 0x0000000400000947 */ /* 0x000fea0003800000 */
[----:B------:R-:W-:Y:S02]  /*06e0*/  ISETP.GE.AND P0, PT, R18, RZ, PT ;  /* 0x000000ff1200720c */ /* 0x000fe40003f06270 */
[----:B------:R-:W-:-:S11]  /*06f0*/  ISETP.GE.AND P1, PT, R20, RZ, PT ;  /* 0x000000ff1400720c */ /* 0x000fd60003f26270 */
[----:B------:R-:W-:Y:S02]  /*0700*/  @P0 IMAD.MOV.U32 R17, RZ, RZ, RZ ;  /* 0x000000ffff110224 */ /* 0x000fe400078e00ff */
[----:B------:R-:W-:Y:S01]  /*0710*/  @!P0 FFMA R0, R0, 1.84467440737095516160e+19, RZ ;  /* 0x5f80000000008823 */ /* 0x000fe200000000ff */
[----:B------:R-:W-:Y:S02]  /*0720*/  @!P0 IMAD.MOV.U32 R17, RZ, RZ, -0x40 ;  /* 0xffffffc0ff118424 */ /* 0x000fe400078e00ff */
[----:B------:R-:W-:-:S03]  /*0730*/  @!P1 FFMA R3, R3, 1.84467440737095516160e+19, RZ ;  /* 0x5f80000003039823 */ /* 0x000fc600000000ff */
[----:B------:R-:W-:-:S07]  /*0740*/  @!P1 IADD3 R17, PT, PT, R17, 0x40, RZ ;  /* 0x0000004011119810 */ /* 0x000fce0007ffe0ff */
.L_x_8:
[----:B------:R-:W-:Y:S01]  /*0750*/  LEA R18, R16, 0xc0800000, 0x17 ;  /* 0xc080000010127811 */ /* 0x000fe200078eb8ff */
[----:B------:R-:W-:Y:S01]  /*0760*/  VIADD R19, R19, 0xffffff81 ;  /* 0xffffff8113137836 */ /* 0x000fe20000000000 */
[----:B------:R-:W-:Y:S03]  /*0770*/  BSSY.RECONVERGENT B2, `(.L_x_13) ;  /* 0x0000035000027945 */ /* 0x000fe60003800200 */
[----:B------:R-:W-:Y:S02]  /*0780*/  IMAD.IADD R20, R3, 0x1, -R18 ;  /* 0x0000000103147824 */ /* 0x000fe400078e0a12 */
[C---:B------:R-:W-:Y:S02]  /*0790*/  IMAD R0, R19.reuse, -0x800000, R0 ;  /* 0xff80000013007824 */ /* 0x040fe400078e0200 */
[----:B------:R0:W1:Y:S01]  /*07a0*/  MUFU.RCP R3, R20 ;  /* 0x0000001400037308 */ /* 0x0000620000001000 */
[----:B------:R-:W-:Y:S01]  /*07b0*/  FADD.FTZ R21, -R20, -RZ ;  /* 0x800000ff14157221 */ /* 0x000fe20000010100 */
[----:B0-----:R-:W-:-:S05]  /*07c0*/  IADD3 R20, PT, PT, R19, 0x7f, -R16 ;  /* 0x0000007f13147810 */ /* 0x001fca0007ffe810 */
[----:B------:R-:W-:Y:S02]  /*07d0*/  IMAD.IADD R17, R20, 0x1, R17 ;  /* 0x0000000114117824 */ /* 0x000fe400078e0211 */
[----:B-1----:R-:W-:-:S04]  /*07e0*/  FFMA R18, R3, R21, 1 ;  /* 0x3f80000003127423 */ /* 0x002fc80000000015 */
[----:B------:R-:W-:-:S04]  /*07f0*/  FFMA R3, R3, R18, R3 ;  /* 0x0000001203037223 */ /* 0x000fc80000000003 */
[----:B------:R-:W-:-:S04]  /*0800*/  FFMA R18, R0, R3, RZ ;  /* 0x0000000300127223 */ /* 0x000fc800000000ff */
[----:B------:R-:W-:-:S04]  /*0810*/  FFMA R22, R21, R18, R0 ;  /* 0x0000001215167223 */ /* 0x000fc80000000000 */
[----:B------:R-:W-:-:S04]  /*0820*/  FFMA R18, R3, R22, R18 ;  /* 0x0000001603127223 */ /* 0x000fc80000000012 */
[----:B------:R-:W-:-:S04]  /*0830*/  FFMA R21, R21, R18, R0 ;  /* 0x0000001215157223 */ /* 0x000fc80000000000 */
[----:B------:R-:W-:-:S05]  /*0840*/  FFMA R0, R3, R21, R18 ;  /* 0x0000001503007223 */ /* 0x000fca0000000012 */
[----:B------:R-:W-:-:S04]  /*0850*/  SHF.R.U32.HI R16, RZ, 0x17, R0 ;  /* 0x00000017ff107819 */ /* 0x000fc80000011600 */
[----:B------:R-:W-:-:S04]  /*0860*/  LOP3.LUT R16, R16, 0xff, RZ, 0xc0, !PT ;  /* 0x000000ff10107812 */ /* 0x000fc800078ec0ff */
[----:B------:R-:W-:-:S05]  /*0870*/  IADD3 R19, PT, PT, R16, R17, RZ ;  /* 0x0000001110137210 */ /* 0x000fca0007ffe0ff */
[----:B------:R-:W-:-:S05]  /*0880*/  VIADD R16, R19, 0xffffffff ;  /* 0xffffffff13107836 */ /* 0x000fca0000000000 */
[----:B------:R-:W-:-:S13]  /*0890*/  ISETP.GE.U32.AND P0, PT, R16, 0xfe, PT ;  /* 0x000000fe1000780c */ /* 0x000fda0003f06070 */
[----:B------:R-:W-:Y:S05]  /*08a0*/  @!P0 BRA `(.L_x_14) ;  /* 0x0000000000808947 */ /* 0x000fea0003800000 */
[----:B------:R-:W-:-:S13]  /*08b0*/  ISETP.GT.AND P0, PT, R19, 0xfe, PT ;  /* 0x000000fe1300780c */ /* 0x000fda0003f04270 */
[----:B------:R-:W-:Y:S05]  /*08c0*/  @P0 BRA `(.L_x_15) ;  /* 0x00000000006c0947 */ /* 0x000fea0003800000 */
[----:B------:R-:W-:-:S13]  /*08d0*/  ISETP.GE.AND P0, PT, R19, 0x1, PT ;  /* 0x000000011300780c */ /* 0x000fda0003f06270 */
[----:B------:R-:W-:Y:S05]  /*08e0*/  @P0 BRA `(.L_x_16) ;  /* 0x0000000000740947 */ /* 0x000fea0003800000 */
[----:B------:R-:W-:Y:S02]  /*08f0*/  ISETP.GE.AND P0, PT, R19, -0x18, PT ;  /* 0xffffffe81300780c */ /* 0x000fe40003f06270 */
[----:B------:R-:W-:-:S11]  /*0900*/  LOP3.LUT R0, R0, 0x80000000, RZ, 0xc0, !PT ;  /* 0x8000000000007812 */ /* 0x000fd600078ec0ff */
[----:B------:R-:W-:Y:S05]  /*0910*/  @!P0 BRA `(.L_x_16) ;  /* 0x0000000000688947 */ /* 0x000fea0003800000 */
[-CC-:B------:R-:W-:Y:S01]  /*0920*/  FFMA.RZ R16, R3, R21.reuse, R18.reuse ;  /* 0x0000001503107223 */ /* 0x180fe2000000c012 */
[C---:B------:R-:W-:Y:S02]  /*0930*/  ISETP.NE.AND P2, PT, R19.reuse, RZ, PT ;  /* 0x000000ff1300720c */ /* 0x040fe40003f45270 */
[----:B------:R-:W-:Y:S02]  /*0940*/  ISETP.NE.AND P1, PT, R19, RZ, PT ;  /* 0x000000ff1300720c */ /* 0x000fe40003f25270 */
[----:B------:R-:W-:Y:S01]  /*0950*/  LOP3.LUT R17, R16, 0x7fffff, RZ, 0xc0, !PT ;  /* 0x007fffff10117812 */ /* 0x000fe200078ec0ff */
[CCC-:B------:R-:W-:Y:S01]  /*0960*/  FFMA.RP R16, R3.reuse, R21.reuse, R18.reuse ;  /* 0x0000001503107223 */ /* 0x1c0fe20000008012 */
[----:B------:R-:W-:Y:S01]  /*0970*/  FFMA.RM R3, R3, R21, R18 ;  /* 0x0000001503037223 */ /* 0x000fe20000004012 */
[----:B------:R-:W-:Y:S01]  /*0980*/  VIADD R18, R19, 0x20 ;  /* 0x0000002013127836 */ /* 0x000fe20000000000 */
[----:B------:R-:W-:Y:S02]  /*0990*/  LOP3.LUT R17, R17, 0x800000, RZ, 0xfc, !PT ;  /* 0x0080000011117812 */ /* 0x000fe400078efcff */
[----:B------:R-:W-:-:S02]  /*09a0*/  IADD3 R19, PT, PT, -R19, RZ, RZ ;  /* 0x000000ff13137210 */ /* 0x000fc40007ffe1ff */
[----:B------:R-:W-:Y:S02]  /*09b0*/  SHF.L.U32 R18, R17, R18, RZ ;  /* 0x0000001211127219 */ /* 0x000fe400000006ff */
[----:B------:R-:W-:Y:S02]  /*09c0*/  FSETP.NEU.FTZ.AND P0, PT, R16, R3, PT ;  /* 0x000000031000720b */ /* 0x000fe40003f1d000 */
[----:B------:R-:W-:Y:S02]  /*09d0*/  SEL R16, R19, RZ, P2 ;  /* 0x000000ff13107207 */ /* 0x000fe40001000000 */
[----:B------:R-:W-:Y:S02]  /*09e0*/  ISETP.NE.AND P1, PT, R18, RZ, P1 ;  /* 0x000000ff1200720c */ /* 0x000fe40000f25270 */
[----:B------:R-:W-:Y:S02]  /*09f0*/  SHF.R.U32.HI R16, RZ, R16, R17 ;  /* 0x00000010ff107219 */ /* 0x000fe40000011611 */
[----:B------:R-:W-:-:S02]  /*0a00*/  PLOP3.LUT P0, PT, P0, P1, PT, 0xf8, 0x8f ;  /* 0x00000000008f781c */ /* 0x000fc40000703f70 */
[----:B------:R-:W-:Y:S02]  /*0a10*/  SHF.R.U32.HI R18, RZ, 0x1, R16 ;  /* 0x00000001ff127819 */ /* 0x000fe40000011610 */
[----:B------:R-:W-:-:S04]  /*0a20*/  SEL R3, RZ, 0x1, !P0 ;  /* 0x00000001ff037807 */ /* 0x000fc80004000000 */
[----:B------:R-:W-:-:S04]  /*0a30*/  LOP3.LUT R3, R3, 0x1, R18, 0xf8, !PT ;  /* 0x0000000103037812 */ /* 0x000fc800078ef812 */
[----:B------:R-:W-:-:S05]  /*0a40*/  LOP3.LUT R3, R3, R16, RZ, 0xc0, !PT ;  /* 0x0000001003037212 */ /* 0x000fca00078ec0ff */
[----:B------:R-:W-:-:S05]  /*0a50*/  IMAD.IADD R3, R18, 0x1, R3 ;  /* 0x0000000112037824 */ /* 0x000fca00078e0203 */
[----:B------:R-:W-:Y:S01]  /*0a60*/  LOP3.LUT R0, R3, R0, RZ, 0xfc, !PT ;  /* 0x0000000003007212 */ /* 0x000fe200078efcff */
[----:B------:R-:W-:Y:S06]  /*0a70*/  BRA `(.L_x_16) ;  /* 0x0000000000107947 */ /* 0x000fec0003800000 */
.L_x_15:
[----:B------:R-:W-:-:S04]  /*0a80*/  LOP3.LUT R0, R0, 0x80000000, RZ, 0xc0, !PT ;  /* 0x8000000000007812 */ /* 0x000fc800078ec0ff */
[----:B------:R-:W-:Y:S01]  /*0a90*/  LOP3.LUT R0, R0, 0x7f800000, RZ, 0xfc, !PT ;  /* 0x7f80000000007812 */ /* 0x000fe200078efcff */
[----:B------:R-:W-:Y:S06]  /*0aa0*/  BRA `(.L_x_16) ;  /* 0x0000000000047947 */ /* 0x000fec0003800000 */
.L_x_14:
[----:B------:R-:W-:-:S07]  /*0ab0*/  IMAD R0, R17, 0x800000, R0 ;  /* 0x0080000011007824 */ /* 0x000fce00078e0200 */
.L_x_16:
[----:B------:R-:W-:Y:S05]  /*0ac0*/  BSYNC.RECONVERGENT B2 ;  /* 0x0000000000027941 */ /* 0x000fea0003800200 */
.L_x_13:
[----:B------:R-:W-:Y:S05]  /*0ad0*/  BRA `(.L_x_17) ;  /* 0x0000000000207947 */ /* 0x000fea0003800000 */
.L_x_12:
[----:B------:R-:W-:-:S04]  /*0ae0*/  LOP3.LUT R0, R3, 0x80000000, R0, 0x48, !PT ;  /* 0x8000000003007812 */ /* 0x000fc800078e4800 */
[----:B------:R-:W-:Y:S01]  /*0af0*/  LOP3.LUT R0, R0, 0x7f800000, RZ, 0xfc, !PT ;  /* 0x7f80000000007812 */ /* 0x000fe200078efcff */
[----:B------:R-:W-:Y:S06]  /*0b00*/  BRA `(.L_x_17) ;  /* 0x0000000000147947 */ /* 0x000fec0003800000 */
.L_x_11:
[----:B------:R-:W-:Y:S01]  /*0b10*/  LOP3.LUT R0, R3, 0x80000000, R0, 0x48, !PT ;  /* 0x8000000003007812 */ /* 0x000fe200078e4800 */
[----:B------:R-:W-:Y:S06]  /*0b20*/  BRA `(.L_x_17) ;  /* 0x00000000000c7947 */ /* 0x000fec0003800000 */
.L_x_10:
[----:B------:R-:W0:Y:S01]  /*0b30*/  MUFU.RSQ R0, -QNAN ;  /* 0xffc0000000007908 */ /* 0x000e220000001400 */
[----:B------:R-:W-:Y:S05]  /*0b40*/  BRA `(.L_x_17) ;  /* 0x0000000000047947 */ /* 0x000fea0003800000 */
.L_x_9:
[----:B------:R-:W-:-:S07]  /*0b50*/  FADD.FTZ R0, R0, R3 ;  /* 0x0000000300007221 */ /* 0x000fce0000010000 */
.L_x_17:
[----:B------:R-:W-:Y:S05]  /*0b60*/  BSYNC.RECONVERGENT B1 ;  /* 0x0000000000017941 */ /* 0x000fea0003800200 */
.L_x_7:
[----:B------:R-:W-:Y:S01]  /*0b70*/  MOV R16, R14 ;  /* 0x0000000e00107202 */ /* 0x000fe20000000f00 */
[----:B------:R-:W-:-:S04]  /*0b80*/  IMAD.MOV.U32 R17, RZ, RZ, 0x0 ;  /* 0x00000000ff117424 */ /* 0x000fc800078e00ff */
[----:B0-----:R-:W-:Y:S05]  /*0b90*/  RET.REL.NODEC R16 `(_Z22update_instance_inputsPiPfiiifS0_i) ;  /* 0xfffffff410187950 */ /* 0x001fea0003c3ffff */
.L_x_18:
        /* <DEDUP_REMOVED lines=14> */
.L_x_83:


//--------------------- .text._Z11update_stepPfS_S_Pii --------------------------
	.section	.text._Z11update_stepPfS_S_Pii,"ax",@progbits
	.align	128
        .global         _Z11update_stepPfS_S_Pii
        .type           _Z11update_stepPfS_S_Pii,@function
        .size           _Z11update_stepPfS_S_Pii,(.L_x_87 - _Z11update_stepPfS_S_Pii)
        .other          _Z11update_stepPfS_S_Pii,@"STO_CUDA_ENTRY STV_DEFAULT"
_Z11update_stepPfS_S_Pii:
.text._Z11update_stepPfS_S_Pii:
        /* <DEDUP_REMOVED lines=8> */
[----:B------:R-:W0:Y:S01]  /*0080*/  LDC.64 R2, c[0x0][0x380] ;  /* 0x0000e000ff027b82 */ /* 0x000e220000000a00 */
[----:B------:R-:W1:Y:S01]  /*0090*/  LDCU UR5, c[0x0][0x370] ;  /* 0x00006e00ff0577ac */ /* 0x000e620008000800 */
[----:B------:R-:W2:Y:S06]  /*00a0*/  LDCU.64 UR6, c[0x0][0x358] ;  /* 0x00006b00ff0677ac */ /* 0x000eac0008000a00 */
[----:B------:R-:W3:Y:S01]  /*00b0*/  LDC.64 R4, c[0x0][0x388] ;  /* 0x0000e200ff047b82 */ /* 0x000ee20000000a00 */
[----:B------:R-:W4:Y:S07]  /*00c0*/  LDCU UR8, c[0x0][0x3a0] ;  /* 0x00007400ff0877ac */ /* 0x000f2e0008000800 */
[----:B------:R-:W0:Y:S01]  /*00d0*/  LDC.64 R6, c[0x0][0x390] ;  /* 0x0000e400ff067b82 */ /* 0x000e220000000a00 */
[----:B-1----:R-:W-:-:S07]  /*00e0*/  UIMAD UR4, UR4, UR5, URZ ;  /* 0x00000005040472a4 */ /* 0x002fce000f8e02ff */
[----:B--2---:R-:W1:Y:S05]  /*00f0*/  LDC.64 R8, c[0x0][0x398] ;  /* 0x0000e600ff087b82 */ /* 0x004e6a0000000a00 */
.L_x_19:
[----:B0-2---:R-:W-:-:S05]  /*0100*/  IMAD.WIDE R10, R0, 0x4, R2 ;  /* 0x00000004000a7825 */ /* 0x005fca00078e0202 */
[----:B------:R-:W2:Y:S02]  /*0110*/  LDG.E R12, desc[UR6][R10.64] ;  /* 0x000000060a0c7981 */ /* 0x000ea4000c1e1900 */
[----:B--2---:R-:W-:Y:S01]  /*0120*/  FADD R19, R12, 0.10000000149011611938 ;  /* 0x3dcccccd0c137421 */ /* 0x004fe20000000000 */
[----:B-1----:R-:W-:-:S04]  /*0130*/  IMAD.WIDE R12, R0, 0x4, R8 ;  /* 0x00000004000c7825 */ /* 0x002fc800078e0208 */
[----:B------:R0:W-:Y:S04]  /*0140*/  STG.E desc[UR6][R10.64], R19 ;  /* 0x000000130a007986 */ /* 0x0001e8000c101906 */
[----:B------:R-:W2:Y:S02]  /*0150*/  LDG.E R13, desc[UR6][R12.64] ;  /* 0x000000060c0d7981 */ /* 0x000ea4000c1e1900 */
[----:B--2---:R-:W-:-:S06]  /*0160*/  IMAD.WIDE R14, R13, 0x4, R6 ;  /* 0x000000040d0e7825 */ /* 0x004fcc00078e0206 */
[----:B------:R-:W2:Y:S01]  /*0170*/  LDG.E R14, desc[UR6][R14.64] ;  /* 0x000000060e0e7981 */ /* 0x000ea2000c1e1900 */
[----:B---3--:R-:W-:Y:S01]  /*0180*/  IMAD.WIDE R16, R0, 0x4, R4 ;  /* 0x0000000400107825 */ /* 0x008fe200078e0204 */
[----:B--2---:R-:W-:-:S13]  /*0190*/  FSETP.GT.AND P0, PT, R14, 0.5, PT ;  /* 0x3f0000000e00780b */ /* 0x004fda0003f04000 */
[----:B------:R-:W-:-:S05]  /*01a0*/  @P0 MOV R21, 0xc0800000 ;  /* 0xc080000000150802 */ /* 0x000fca0000000f00 */
[----:B------:R2:W-:Y:S04]  /*01b0*/  @P0 STG.E desc[UR6][R10.64], R21 ;  /* 0x000000150a000986 */ /* 0x0005e8000c101906 */
[----:B------:R-:W3:Y:S01]  /*01c0*/  LDG.E R18, desc[UR6][R16.64] ;  /* 0x0000000610127981 */ /* 0x000ee2000c1e1900 */
[----:B0-----:R-:W-:Y:S02]  /*01d0*/  @P0 MOV R19, 0xc0800000 ;  /* 0xc080000000130802 */ /* 0x001fe40000000f00 */
[----:B------:R-:W-:-:S04]  /*01e0*/  IADD3 R0, PT, PT, R0, UR4, RZ ;  /* 0x0000000400007c10 */ /* 0x000fc8000fffe0ff */
[----:B----4-:R-:W-:Y:S01]  /*01f0*/  ISETP.GE.AND P0, PT, R0, UR8, PT ;  /* 0x0000000800007c0c */ /* 0x010fe2000bf06270 */
[----:B---3--:R-:W-:-:S05]  /*0200*/  FADD R19, R18, R19 ;  /* 0x0000001312137221 */ /* 0x008fca0000000000 */
[----:B------:R2:W-:Y:S07]  /*0210*/  STG.E desc[UR6][R16.64], R19 ;  /* 0x0000001310007986 */ /* 0x0005ee000c101906 */
[----:B------:R-:W-:Y:S05]  /*0220*/  @!P0 BRA `(.L_x_19) ;  /* 0xfffffffc00b48947 */ /* 0x000fea000383ffff */
[----:B------:R-:W-:Y:S05]  /*0230*/  EXIT ;  /* 0x000000000000794d */ /* 0x000fea0003800000 */
.L_x_20:
        /* <DEDUP_REMOVED lines=12> */
.L_x_87:


//--------------------- .text._Z16update_colisionsPbPiPffiiiii --------------------------
	.section	.text._Z16update_colisionsPbPiPffiiiii,"ax",@progbits
	.align	128
        .global         _Z16update_colisionsPbPiPffiiiii
        .type           _Z16update_colisionsPbPiPffiiiii,@function
        .size           _Z16update_colisionsPbPiPffiiiii,(.L_x_88 - _Z16update_colisionsPbPiPffiiiii)
        .other          _Z16update_colisionsPbPiPffiiiii,@"STO_CUDA_ENTRY STV_DEFAULT"
_Z16update_colisionsPbPiPffiiiii:
.text._Z16update_colisionsPbPiPffiiiii:
        /* <DEDUP_REMOVED lines=8> */
[----:B------:R-:W0:Y:S01]  /*0080*/  LDC R6, c[0x0][0x398] ;  /* 0x0000e600ff067b82 */ /* 0x000e220000000800 */
[----:B------:R-:W1:Y:S01]  /*0090*/  LDCU UR4, c[0x0][0x3a8] ;  /* 0x00007500ff0477ac */ /* 0x000e620008000800 */
[----:B------:R-:W1:Y:S06]  /*00a0*/  LDCU.64 UR8, c[0x0][0x3a0] ;  /* 0x00007400ff0877ac */ /* 0x000e6c0008000a00 */
[----:B------:R-:W2:Y:S01]  /*00b0*/  LDC.64 R2, c[0x0][0x390] ;  /* 0x0000e400ff027b82 */ /* 0x000ea20000000a00 */
[----:B------:R-:W3:Y:S01]  /*00c0*/  LDCU UR6, c[0x0][0x370] ;  /* 0x00006e00ff0677ac */ /* 0x000ee20008000800 */
[----:B------:R-:W4:Y:S06]  /*00d0*/  LDCU.64 UR10, c[0x0][0x358] ;  /* 0x00006b00ff0a77ac */ /* 0x000f2c0008000a00 */
[----:B------:R-:W2:Y:S01]  /*00e0*/  LDC.64 R4, c[0x0][0x388] ;  /* 0x0000e200ff047b82 */ /* 0x000ea20000000a00 */
[----:B------:R-:W0:Y:S01]  /*00f0*/  LDCU UR14, c[0x0][0x3ac] ;  /* 0x00007580ff0e77ac */ /* 0x000e220008000800 */
[----:B------:R-:W0:Y:S02]  /*0100*/  LDCU.64 UR12, c[0x0][0x380] ;  /* 0x00007000ff0c77ac */ /* 0x000e240008000a00 */
[C---:B0-----:R-:W-:Y:S01]  /*0110*/  FADD R8, R6.reuse, -10 ;  /* 0xc120000006087421 */ /* 0x041fe20000000000 */
[----:B-1----:R-:W-:Y:S01]  /*0120*/  UIADD3 UR7, UPT, UPT, UR9, -UR4, URZ ;  /* 0x8000000409077290 */ /* 0x002fe2000fffe0ff */
[----:B------:R-:W-:Y:S01]  /*0130*/  FADD R6, R6, 10 ;  /* 0x4120000006067421 */ /* 0x000fe20000000000 */
[----:B------:R-:W-:-:S02]  /*0140*/  UIADD3 UR4, UPT, UPT, UR9, UR4, URZ ;  /* 0x0000000409047290 */ /* 0x000fc4000fffe0ff */
[----:B---3--:R-:W-:Y:S02]  /*0150*/  UIMAD UR5, UR5, UR6, URZ ;  /* 0x00000006050572a4 */ /* 0x008fe4000f8e02ff */
[----:B------:R-:W-:Y:S02]  /*0160*/  I2FP.F32.S32 R7, UR7 ;  /* 0x0000000700077c45 */ /* 0x000fe40008201400 */
[----:B------:R-:W-:Y:S01]  /*0170*/  I2FP.F32.S32 R9, UR4 ;  /* 0x0000000400097c45 */ /* 0x000fe20008201400 */
[----:B------:R-:W-:Y:S01]  /*0180*/  UIADD3 UR4, UPT, UPT, -UR8, 0x258, URZ ;  /* 0x0000025808047890 */ /* 0x000fe2000fffe1ff */
[----:B------:R-:W-:Y:S02]  /*0190*/  FSETP.GE.AND P1, PT, R6, R7, PT ;  /* 0x000000070600720b */ /* 0x000fe40003f26000 */
[----:B------:R-:W-:-:S13]  /*01a0*/  FSETP.GTU.AND P0, PT, R8, R9, PT ;  /* 0x000000090800720b */ /* 0x000fda0003f0c000 */
[----:B--2-4-:R-:W-:Y:S05]  /*01b0*/  @!P0 BRA P1, `(.L_x_21) ;  /* 0x0000000000688947 */ /* 0x014fea0000800000 */
.L_x_24:
[----:B01----:R-:W-:-:S06]  /*01c0*/  IMAD.WIDE R6, R0, 0x4, R2 ;  /* 0x0000000400067825 */ /* 0x003fcc00078e0202 */
[----:B------:R-:W2:Y:S01]  /*01d0*/  LDG.E R6, desc[UR10][R6.64] ;  /* 0x0000000a06067981 */ /* 0x000ea2000c1e1900 */
[----:B------:R-:W-:Y:S01]  /*01e0*/  IMAD.MOV.U32 R10, RZ, RZ, 0x1 ;  /* 0x00000001ff0a7424 */ /* 0x000fe200078e00ff */
[----:B------:R-:W-:Y:S01]  /*01f0*/  BSSY.RECONVERGENT B0, `(.L_x_22) ;  /* 0x0000012000007945 */ /* 0x000fe20003800200 */
[----:B--2---:R-:W-:-:S04]  /*0200*/  FSETP.GTU.AND P0, PT, R6, 10, PT ;  /* 0x412000000600780b */ /* 0x004fc80003f0c000 */
[----:B------:R-:W-:-:S13]  /*0210*/  FSETP.LTU.AND P0, PT, R6, 590, P0 ;  /* 0x441380000600780b */ /* 0x000fda0000709000 */
[----:B------:R-:W0:Y:S01]  /*0220*/  @!P0 LDC.64 R8, c[0x0][0x380] ;  /* 0x0000e000ff088b82 */ /* 0x000e220000000a00 */
[----:B------:R-:W-:Y:S02]  /*0230*/  @!P0 PRMT R7, R10, 0x7610, R7 ;  /* 0x000076100a078816 */ /* 0x000fe40000000007 */
[----:B0-----:R-:W-:-:S04]  /*0240*/  @!P0 IADD3 R8, P1, PT, R0, R8, RZ ;  /* 0x0000000800088210 */ /* 0x001fc80007f3e0ff */
[----:B------:R-:W-:-:S05]  /*0250*/  @!P0 LEA.HI.X.SX32 R9, R0, R9, 0x1, P1 ;  /* 0x0000000900098211 */ /* 0x000fca00008f0eff */
[----:B------:R0:W-:Y:S01]  /*0260*/  @!P0 STG.E.U8 desc[UR10][R8.64], R7 ;  /* 0x0000000708008986 */ /* 0x0001e2000c10110a */
[----:B------:R-:W-:Y:S05]  /*0270*/  @!P0 BRA `(.L_x_23) ;  /* 0x0000000000248947 */ /* 0x000fea0003800000 */
[----:B------:R-:W-:-:S04]  /*0280*/  IADD3 R6, P0, PT, R0, UR12, RZ ;  /* 0x0000000c00067c10 */ /* 0x000fc8000ff1e0ff */
[----:B0-----:R-:W-:-:S05]  /*0290*/  LEA.HI.X.SX32 R7, R0, UR13, 0x1, P0 ;  /* 0x0000000d00077c11 */ /* 0x001fca00080f0eff */
[----:B------:R-:W2:Y:S02]  /*02a0*/  LDG.E.U8 R6, desc[UR10][R6.64] ;  /* 0x0000000a06067981 */ /* 0x000ea4000c1e1100 */
[----:B--2---:R-:W-:-:S13]  /*02b0*/  ISETP.NE.AND P0, PT, R6, RZ, PT ;  /* 0x000000ff0600720c */ /* 0x004fda0003f05270 */
[----:B------:R-:W-:Y:S05]  /*02c0*/  @P0 BRA `(.L_x_23) ;  /* 0x0000000000100947 */ /* 0x000fea0003800000 */
[----:B------:R-:W-:-:S05]  /*02d0*/  IMAD.WIDE R6, R0, 0x4, R4 ;  /* 0x0000000400067825 */ /* 0x000fca00078e0204 */
[----:B------:R-:W2:Y:S02]  /*02e0*/  LDG.E R8, desc[UR10][R6.64] ;  /* 0x0000000a06087981 */ /* 0x000ea4000c1e1900 */
[----:B--2---:R-:W-:-:S05]  /*02f0*/  VIADD R9, R8, 0x1 ;  /* 0x0000000108097836 */ /* 0x004fca0000000000 */
[----:B------:R1:W-:Y:S02]  /*0300*/  STG.E desc[UR10][R6.64], R9 ;  /* 0x0000000906007986 */ /* 0x0003e4000c10190a */
.L_x_23:
[----:B------:R-:W-:Y:S05]  /*0310*/  BSYNC.RECONVERGENT B0 ;  /* 0x0000000000007941 */ /* 0x000fea0003800200 */
.L_x_22:
[----:B------:R-:W-:-:S05]  /*0320*/  VIADD R0, R0, UR5 ;  /* 0x0000000500007c36 */ /* 0x000fca0008000000 */
[----:B------:R-:W-:-:S13]  /*0330*/  ISETP.GE.AND P0, PT, R0, UR14, PT ;  /* 0x0000000e00007c0c */ /* 0x000fda000bf06270 */
[----:B------:R-:W-:Y:S05]  /*0340*/  @!P0 BRA `(.L_x_24) ;  /* 0xfffffffc009c8947 */ /* 0x000fea000383ffff */
[----:B------:R-:W-:Y:S05]  /*0350*/  EXIT ;  /* 0x000000000000794d */ /* 0x000fea0003800000 */
.L_x_21:
[----:B------:R-:W0:Y:S01]  /*0360*/  LDC.64 R2, c[0x0][0x390] ;  /* 0x0000e400ff027b82 */ /* 0x000e220000000a00 */
[----:B------:R-:W1:Y:S01]  /*0370*/  LDCU UR6, c[0x0][0x39c] ;  /* 0x00007380ff0677ac */ /* 0x000e620008000800 */
[----:B------:R-:W-:Y:S01]  /*0380*/  I2FP.F32.S32 R10, UR4 ;  /* 0x00000004000a7c45 */ /* 0x000fe20008201400 */
[----:B------:R-:W2:Y:S05]  /*0390*/  LDCU UR7, c[0x0][0x3ac] ;  /* 0x00007580ff0777ac */ /* 0x000eaa0008000800 */
[----:B------:R-:W3:Y:S01]  /*03a0*/  LDC.64 R4, c[0x0][0x388] ;  /* 0x0000e200ff047b82 */ /* 0x000ee20000000a00 */
[----:B------:R-:W4:Y:S01]  /*03b0*/  LDCU.64 UR8, c[0x0][0x380] ;  /* 0x00007000ff0877ac */ /* 0x000f220008000a00 */
[----:B-1----:R-:W-:-:S07]  /*03c0*/  I2FP.F32.S32 R11, UR6 ;  /* 0x00000006000b7c45 */ /* 0x002fce0008201400 */
.L_x_27:
[----:B01----:R-:W-:-:S06]  /*03d0*/  IMAD.WIDE R6, R0, 0x4, R2 ;  /* 0x0000000400067825 */ /* 0x003fcc00078e0202 */
[----:B------:R-:W5:Y:S01]  /*03e0*/  LDG.E R6, desc[UR10][R6.64] ;  /* 0x0000000a06067981 */ /* 0x000f62000c1e1900 */
[----:B------:R-:W-:Y:S01]  /*03f0*/  IMAD.MOV.U32 R12, RZ, RZ, 0x1 ;  /* 0x00000001ff0c7424 */ /* 0x000fe200078e00ff */
[----:B------:R-:W-:Y:S01]  /*0400*/  BSSY.RECONVERGENT B0, `(.L_x_25) ;  /* 0x0000016000007945 */ /* 0x000fe20003800200 */
[C---:B-----5:R-:W-:Y:S01]  /*0410*/  FADD R9, R6.reuse, 10 ;  /* 0x4120000006097421 */ /* 0x060fe20000000000 */
[C---:B------:R-:W-:Y:S01]  /*0420*/  FSETP.GE.AND P0, PT, R6.reuse, 590, PT ;  /* 0x441380000600780b */ /* 0x040fe20003f06000 */
[----:B------:R-:W-:-:S03]  /*0430*/  FADD R8, R6, -10 ;  /* 0xc120000006087421 */ /* 0x000fc60000000000 */
[----:B------:R-:W-:-:S04]  /*0440*/  FSETP.LTU.AND P0, PT, R9, R10, !P0 ;  /* 0x0000000a0900720b */ /* 0x000fc80004709000 */
[----:B------:R-:W-:-:S04]  /*0450*/  FSETP.GTU.AND P0, PT, R8, R11, P0 ;  /* 0x0000000b0800720b */ /* 0x000fc8000070c000 */
[----:B------:R-:W-:-:S13]  /*0460*/  FSETP.GTU.AND P0, PT, R6, 10, P0 ;  /* 0x412000000600780b */ /* 0x000fda000070c000 */
[----:B------:R-:W0:Y:S01]  /*0470*/  @!P0 LDC.64 R8, c[0x0][0x380] ;  /* 0x0000e000ff088b82 */ /* 0x000e220000000a00 */
[----:B------:R-:W-:Y:S02]  /*0480*/  @!P0 PRMT R6, R12, 0x7610, R6 ;  /* 0x000076100c068816 */ /* 0x000fe40000000006 */
[----:B0-----:R-:W-:-:S04]  /*0490*/  @!P0 IADD3 R8, P1, PT, R0, R8, RZ ;  /* 0x0000000800088210 */ /* 0x001fc80007f3e0ff */
[----:B------:R-:W-:-:S05]  /*04a0*/  @!P0 LEA.HI.X.SX32 R9, R0, R9, 0x1, P1 ;  /* 0x0000000900098211 */ /* 0x000fca00008f0eff */
[----:B------:R0:W-:Y:S01]  /*04b0*/  @!P0 STG.E.U8 desc[UR10][R8.64], R6 ;  /* 0x0000000608008986 */ /* 0x0001e2000c10110a */
[----:B------:R-:W-:Y:S05]  /*04c0*/  @!P0 BRA `(.L_x_26) ;  /* 0x0000000000248947 */ /* 0x000fea0003800000 */
[----:B0---4-:R-:W-:-:S04]  /*04d0*/  IADD3 R6, P0, PT, R0, UR8, RZ ;  /* 0x0000000800067c10 */ /* 0x011fc8000ff1e0ff */
[----:B------:R-:W-:-:S05]  /*04e0*/  LEA.HI.X.SX32 R7, R0, UR9, 0x1, P0 ;  /* 0x0000000900077c11 */ /* 0x000fca00080f0eff */
[----:B------:R-:W4:Y:S02]  /*04f0*/  LDG.E.U8 R6, desc[UR10][R6.64] ;  /* 0x0000000a06067981 */ /* 0x000f24000c1e1100 */
[----:B----4-:R-:W-:-:S13]  /*0500*/  ISETP.NE.AND P0, PT, R6, RZ, PT ;  /* 0x000000ff0600720c */ /* 0x010fda0003f05270 */
[----:B------:R-:W-:Y:S05]  /*0510*/  @P0 BRA `(.L_x_26) ;  /* 0x0000000000100947 */ /* 0x000fea0003800000 */
[----:B---3--:R-:W-:-:S05]  /*0520*/  IMAD.WIDE R6, R0, 0x4, R4 ;  /* 0x0000000400067825 */ /* 0x008fca00078e0204 */
[----:B------:R-:W3:Y:S02]  /*0530*/  LDG.E R8, desc[UR10][R6.64] ;  /* 0x0000000a06087981 */ /* 0x000ee4000c1e1900 */
[----:B---3--:R-:W-:-:S05]  /*0540*/  VIADD R9, R8, 0x1 ;  /* 0x0000000108097836 */ /* 0x008fca0000000000 */
[----:B------:R1:W-:Y:S02]  /*0550*/  STG.E desc[UR10][R6.64], R9 ;  /* 0x0000000906007986 */ /* 0x0003e4000c10190a */
.L_x_26:
[----:B--2-4-:R-:W-:Y:S05]  /*0560*/  BSYNC.RECONVERGENT B0 ;  /* 0x0000000000007941 */ /* 0x014fea0003800200 */
.L_x_25:
[----:B------:R-:W-:-:S05]  /*0570*/  VIADD R0, R0, UR5 ;  /* 0x0000000500007c36 */ /* 0x000fca0008000000 */
[----:B------:R-:W-:-:S13]  /*0580*/  ISETP.GE.AND P0, PT, R0, UR7, PT ;  /* 0x0000000700007c0c */ /* 0x000fda000bf06270 */
[----:B------:R-:W-:Y:S05]  /*0590*/  @!P0 BRA `(.L_x_27) ;  /* 0xfffffffc008c8947 */ /* 0x000fea000383ffff */
[----:B------:R-:W-:Y:S05]  /*05a0*/  EXIT ;  /* 0x000000000000794d */ /* 0x000fea0003800000 */
.L_x_28:
        /* <DEDUP_REMOVED lines=13> */
.L_x_88:


//--------------------- .text._Z21updateCol_idx_weightsPiPfS_S_S0_S_S_S_iPb --------------------------
	.section	.text._Z21updateCol_idx_weightsPiPfS_S_S0_S_S_S_iPb,"ax",@progbits
	.align	128
        .global         _Z21updateCol_idx_weightsPiPfS_S_S0_S_S_S_iPb
        .type           _Z21updateCol_idx_weightsPiPfS_S_S0_S_S_S_iPb,@function
        .size           _Z21updateCol_idx_weightsPiPfS_S_S0_S_S_S_iPb,(.L_x_89 - _Z21updateCol_idx_weightsPiPfS_S_S0_S_S_S_iPb)
        .other          _Z21updateCol_idx_weightsPiPfS_S_S0_S_S_S_iPb,@"STO_CUDA_ENTRY STV_DEFAULT"
_Z21updateCol_idx_weightsPiPfS_S_S0_S_S_S_iPb:
.text._Z21updateCol_idx_weightsPiPfS_S_S0_S_S_S_iPb:
        /* <DEDUP_REMOVED lines=8> */
[----:B------:R-:W0:Y:S01]  /*0080*/  LDCU UR5, c[0x0][0x370] ;  /* 0x00006e00ff0577ac */ /* 0x000e220008000800 */
[----:B------:R-:W1:Y:S01]  /*0090*/  LDCU.64 UR6, c[0x0][0x358] ;  /* 0x00006b00ff0677ac */ /* 0x000e620008000a00 */
[----:B------:R-:W2:Y:S01]  /*00a0*/  LDCU.64 UR8, c[0x0][0x3c8] ;  /* 0x00007900ff0877ac */ /* 0x000ea20008000a00 */
[----:B0-----:R-:W-:-:S12]  /*00b0*/  UIMAD UR4, UR4, UR5, URZ ;  /* 0x00000005040472a4 */ /* 0x001fd8000f8e02ff */
.L_x_34:
[----:B0-----:R-:W0:Y:S02]  /*00c0*/  LDC.64 R2, c[0x0][0x3b0] ;  /* 0x0000ec00ff027b82 */ /* 0x001e240000000a00 */
[----:B0-----:R-:W-:-:S05]  /*00d0*/  IMAD.WIDE R2, R21, 0x4, R2 ;  /* 0x0000000415027825 */ /* 0x001fca00078e0202 */
[----:B-1-3--:R-:W3:Y:S04]  /*00e0*/  LDG.E R23, desc[UR6][R2.64] ;  /* 0x0000000602177981 */ /* 0x00aee8000c1e1900 */
[----:B------:R-:W3:Y:S01]  /*00f0*/  LDG.E R0, desc[UR6][R2.64+0x4] ;  /* 0x0000040602007981 */ /* 0x000ee2000c1e1900 */
[----:B------:R-:W-:Y:S01]  /*0100*/  BSSY.RECONVERGENT B0, `(.L_x_29) ;  /* 0x0000028000007945 */ /* 0x000fe20003800200 */
[----:B---3--:R-:W-:-:S13]  /*0110*/  ISETP.GE.AND P0, PT, R23, R0, PT ;  /* 0x000000001700720c */ /* 0x008fda0003f06270 */
[----:B----4-:R-:W-:Y:S05]  /*0120*/  @P0 BRA `(.L_x_30) ;  /* 0x0000000000940947 */ /* 0x010fea0003800000 */
[----:B------:R-:W0:Y:S08]  /*0130*/  LDC.64 R4, c[0x0][0x3b8] ;  /* 0x0000ee00ff047b82 */ /* 0x000e300000000a00 */
[----:B------:R-:W1:Y:S08]  /*0140*/  LDC.64 R6, c[0x0][0x390] ;  /* 0x0000e400ff067b82 */ /* 0x000e700000000a00 */
[----:B------:R-:W3:Y:S08]  /*0150*/  LDC.64 R8, c[0x0][0x398] ;  /* 0x0000e600ff087b82 */ /* 0x000ef00000000a00 */
[----:B------:R-:W4:Y:S08]  /*0160*/  LDC.64 R10, c[0x0][0x3a0] ;  /* 0x0000e800ff0a7b82 */ /* 0x000f300000000a00 */
[----:B------:R-:W0:Y:S08]  /*0170*/  LDC.64 R12, c[0x0][0x3a8] ;  /* 0x0000ea00ff0c7b82 */ /* 0x000e300000000a00 */
[----:B------:R-:W0:Y:S08]  /*0180*/  LDC.64 R14, c[0x0][0x380] ;  /* 0x0000e000ff0e7b82 */ /* 0x000e300000000a00 */
[----:B------:R-:W0:Y:S02]  /*0190*/  LDC.64 R16, c[0x0][0x388] ;  /* 0x0000e200ff107b82 */ /* 0x000e240000000a00 */
.L_x_33:
[----:B--2---:R-:W-:-:S04]  /*01a0*/  IADD3 R18, P0, PT, R23, UR8, RZ ;  /* 0x0000000817127c10 */ /* 0x004fc8000ff1e0ff */
[----:B------:R-:W-:-:S05]  /*01b0*/  LEA.HI.X.SX32 R19, R23, UR9, 0x1, P0 ;  /* 0x0000000917137c11 */ /* 0x000fca00080f0eff */
[----:B------:R-:W2:Y:S01]  /*01c0*/  LDG.E.U8 R18, desc[UR6][R18.64] ;  /* 0x0000000612127981 */ /* 0x000ea2000c1e1100 */
[----:B------:R-:W-:Y:S01]  /*01d0*/  BSSY.RECONVERGENT B1, `(.L_x_31) ;  /* 0x0000017000017945 */ /* 0x000fe20003800200 */
[----:B--2---:R-:W-:-:S13]  /*01e0*/  ISETP.NE.AND P0, PT, R18, RZ, PT ;  /* 0x000000ff1200720c */ /* 0x004fda0003f05270 */
[----:B------:R-:W-:Y:S05]  /*01f0*/  @!P0 BRA `(.L_x_32) ;  /* 0x0000000000508947 */ /* 0x000fea0003800000 */
[----:B0-----:R-:W-:-:S04]  /*0200*/  IMAD.WIDE R28, R23, 0x4, R12 ;  /* 0x00000004171c7825 */ /* 0x001fc800078e020c */
[----:B------:R-:W-:Y:S02]  /*0210*/  IMAD.WIDE R18, R21, 0x4, R4 ;  /* 0x0000000415127825 */ /* 0x000fe400078e0204 */
[----:B------:R-:W2:Y:S04]  /*0220*/  LDG.E R28, desc[UR6][R28.64] ;  /* 0x000000061c1c7981 */ /* 0x000ea8000c1e1900 */
[----:B------:R-:W2:Y:S02]  /*0230*/  LDG.E R25, desc[UR6][R18.64] ;  /* 0x0000000612197981 */ /* 0x000ea4000c1e1900 */
[----:B--2---:R-:W-:-:S05]  /*0240*/  IADD3 R25, PT, PT, R28, R25, RZ ;  /* 0x000000191c197210 */ /* 0x004fca0007ffe0ff */
[----:B------:R-:W-:-:S05]  /*0250*/  IMAD.WIDE R28, R25, 0x4, R14 ;  /* 0x00000004191c7825 */ /* 0x000fca00078e020e */
[----:B------:R-:W2:Y:S01]  /*0260*/  LDG.E R25, desc[UR6][R28.64] ;  /* 0x000000061c197981 */ /* 0x000ea2000c1e1900 */
[----:B---3--:R-:W-:Y:S01]  /*0270*/  IMAD.WIDE R26, R23, 0x4, R8 ;  /* 0x00000004171a7825 */ /* 0x008fe200078e0208 */
[----:B--2---:R-:W-:-:S05]  /*0280*/  IADD3 R0, PT, PT, R25, 0x1, RZ ;  /* 0x0000000119007810 */ /* 0x004fca0007ffe0ff */
[----:B------:R0:W-:Y:S04]  /*0290*/  STG.E desc[UR6][R28.64], R0 ;  /* 0x000000001c007986 */ /* 0x0001e8000c101906 */
[----:B------:R4:W2:Y:S04]  /*02a0*/  LDG.E R22, desc[UR6][R18.64] ;  /* 0x0000000612167981 */ /* 0x0008a8000c1e1900 */
[----:B------:R1:W2:Y:S01]  /*02b0*/  LDG.E R20, desc[UR6][R26.64] ;  /* 0x000000061a147981 */ /* 0x0002a2000c1e1900 */
[----:B----4-:R-:W-:-:S04]  /*02c0*/  IMAD.WIDE R18, R23, 0x4, R10 ;  /* 0x0000000417127825 */ /* 0x010fc800078e020a */
[----:B-1----:R-:W-:Y:S01]  /*02d0*/  IMAD.WIDE R26, R25, 0x4, R6 ;  /* 0x00000004191a7825 */ /* 0x002fe200078e0206 */
[----:B--2---:R-:W-:-:S05]  /*02e0*/  IADD3 R20, PT, PT, R20, R22, RZ ;  /* 0x0000001614147210 */ /* 0x004fca0007ffe0ff */
[----:B------:R2:W-:Y:S04]  /*02f0*/  STG.E desc[UR6][R26.64], R20 ;  /* 0x000000141a007986 */ /* 0x0005e8000c101906 */
[----:B------:R-:W3:Y:S01]  /*0300*/  LDG.E R22, desc[UR6][R18.64] ;  /* 0x0000000612167981 */ /* 0x000ee2000c1e1900 */
[----:B------:R-:W-:-:S05]  /*0310*/  IMAD.WIDE R24, R25, 0x4, R16 ;  /* 0x0000000419187825 */ /* 0x000fca00078e0210 */
[----:B---3--:R2:W-:Y:S04]  /*0320*/  STG.E desc[UR6][R24.64], R22 ;  /* 0x0000001618007986 */ /* 0x0085e8000c101906 */
[----:B0-----:R2:W5:Y:S02]  /*0330*/  LDG.E R0, desc[UR6][R2.64+0x4] ;  /* 0x0000040602007981 */ /* 0x001564000c1e1900 */
.L_x_32:
[----:B------:R-:W-:Y:S05]  /*0340*/  BSYNC.RECONVERGENT B1 ;  /* 0x0000000000017941 */ /* 0x000fea0003800200 */
.L_x_31:
[----:B------:R-:W-:-:S04]  /*0350*/  IADD3 R23, PT, PT, R23, 0x1, RZ ;  /* 0x0000000117177810 */ /* 0x000fc80007ffe0ff */
[----:B-----5:R-:W-:-:S13]  /*0360*/  ISETP.GE.AND P0, PT, R23, R0, PT ;  /* 0x000000001700720c */ /* 0x020fda0003f06270 */
[----:B------:R-:W-:Y:S05]  /*0370*/  @!P0 BRA `(.L_x_33) ;  /* 0xfffffffc00888947 */ /* 0x000fea000383ffff */
.L_x_30:
[----:B--2---:R-:W-:Y:S05]  /*0380*/  BSYNC.RECONVERGENT B0 ;  /* 0x0000000000007941 */ /* 0x004fea0003800200 */
.L_x_29:
[----:B------:R-:W2:Y:S01]  /*0390*/  LDCU UR5, c[0x0][0x3c0] ;  /* 0x00007800ff0577ac */ /* 0x000ea20008000800 */
[----:B------:R-:W-:-:S04]  /*03a0*/  IADD3 R21, PT, PT, R21, UR4, RZ ;  /* 0x0000000415157c10 */ /* 0x000fc8000fffe0ff */
[----:B--2---:R-:W-:-:S13]  /*03b0*/  ISETP.GE.AND P0, PT, R21, UR5, PT ;  /* 0x0000000515007c0c */ /* 0x004fda000bf06270 */
[----:B------:R-:W-:Y:S05]  /*03c0*/  @!P0 BRA `(.L_x_34) ;  /* 0xfffffffc003c8947 */ /* 0x000fea000383ffff */
[----:B------:R-:W-:Y:S05]  /*03d0*/  EXIT ;  /* 0x000000000000794d */ /* 0x000fea0003800000 */
.L_x_35:
        /* <DEDUP_REMOVED lines=10> */
.L_x_89:


//--------------------- .text._Z17updateRowPointersPiS_S_S_iPb --------------------------
	.section	.text._Z17updateRowPointersPiS_S_S_iPb,"ax",@progbits
	.align	128
        .global         _Z17updateRowPointersPiS_S_S_iPb
        .type           _Z17updateRowPointersPiS_S_S_iPb,@function
        .size           _Z17updateRowPointersPiS_S_S_iPb,(.L_x_90 - _Z17updateRowPointersPiS_S_S_iPb)
        .other          _Z17updateRowPointersPiS_S_S_iPb,@"STO_CUDA_ENTRY STV_DEFAULT"
_Z17updateRowPointersPiS_S_S_iPb:
.text._Z17updateRowPointersPiS_S_S_iPb:
        /* <DEDUP_REMOVED lines=12> */
.L_x_41:
[----:B0-----:R-:W0:Y:S01]  /*00c0*/  LDC.64 R2, c[0x0][0x390] ;  /* 0x0000e400ff027b82 */ /* 0x001e220000000a00 */
[----:B---3--:R-:W3:Y:S01]  /*00d0*/  LDCU UR5, c[0x0][0x3a0] ;  /* 0x00007400ff0577ac */ /* 0x008ee20008000800 */
[----:B0-----:R-:W-:-:S05]  /*00e0*/  IMAD.WIDE R2, R0, 0x4, R2 ;  /* 0x0000000400027825 */ /* 0x001fca00078e0202 */
[----:B-1----:R-:W4:Y:S04]  /*00f0*/  LDG.E R10, desc[UR6][R2.64] ;  /* 0x00000006020a7981 */ /* 0x002f28000c1e1900 */
[----:B------:R-:W4:Y:S01]  /*0100*/  LDG.E R11, desc[UR6][R2.64+0x4] ;  /* 0x00000406020b7981 */ /* 0x000f22000c1e1900 */
[----:B------:R-:W-:Y:S01]  /*0110*/  IMAD.MOV.U32 R13, RZ, RZ, R0 ;  /* 0x000000ffff0d7224 */ /* 0x000fe200078e0000 */
[----:B------:R-:W-:Y:S01]  /*0120*/  BSSY.RECONVERGENT B0, `(.L_x_36) ;  /* 0x000001e000007945 */ /* 0x000fe20003800200 */
[----:B------:R-:W-:-:S05]  /*0130*/  VIADD R0, R0, UR4 ;  /* 0x0000000400007c36 */ /* 0x000fca0008000000 */
[----:B---3--:R-:W-:Y:S02]  /*0140*/  ISETP.GE.AND P0, PT, R0, UR5, PT ;  /* 0x0000000500007c0c */ /* 0x008fe4000bf06270 */
[----:B----4-:R-:W-:-:S13]  /*0150*/  ISETP.GE.AND P1, PT, R10, R11, PT ;  /* 0x0000000b0a00720c */ /* 0x010fda0003f26270 */
[----:B------:R-:W-:Y:S05]  /*0160*/  @P1 BRA `(.L_x_37) ;  /* 0x0000000000641947 */ /* 0x000fea0003800000 */
[----:B------:R-:W0:Y:S01]  /*0170*/  LDC.64 R8, c[0x0][0x398] ;  /* 0x0000e600ff087b82 */ /* 0x000e220000000a00 */
[----:B------:R-:W-:Y:S01]  /*0180*/  MOV R15, R10 ;  /* 0x0000000a000f7202 */ /* 0x000fe20000000f00 */
[----:B------:R-:W-:-:S06]  /*0190*/  IMAD.MOV.U32 R14, RZ, RZ, R11 ;  /* 0x000000ffff0e7224 */ /* 0x000fcc00078e000b */
[----:B------:R-:W1:Y:S08]  /*01a0*/  LDC.64 R4, c[0x0][0x380] ;  /* 0x0000e000ff047b82 */ /* 0x000e700000000a00 */
[----:B------:R-:W3:Y:S01]  /*01b0*/  LDC.64 R6, c[0x0][0x388] ;  /* 0x0000e200ff067b82 */ /* 0x000ee20000000a00 */
[----:B0-----:R-:W-:-:S07]  /*01c0*/  IMAD.WIDE R8, R13, 0x4, R8 ;  /* 0x000000040d087825 */ /* 0x001fce00078e0208 */
.L_x_40:
[----:B--2---:R-:W-:-:S04]  /*01d0*/  IADD3 R10, P1, PT, R15, UR8, RZ ;  /* 0x000000080f0a7c10 */ /* 0x004fc8000ff3e0ff */
[----:B------:R-:W-:-:S05]  /*01e0*/  LEA.HI.X.SX32 R11, R15, UR9, 0x1, P1 ;  /* 0x000000090f0b7c11 */ /* 0x000fca00088f0eff */
[----:B------:R-:W2:Y:S01]  /*01f0*/  LDG.E.U8 R10, desc[UR6][R10.64] ;  /* 0x000000060a0a7981 */ /* 0x000ea2000c1e1100 */
[----:B------:R-:W-:Y:S01]  /*0200*/  BSSY.RECONVERGENT B1, `(.L_x_38) ;  /* 0x000000c000017945 */ /* 0x000fe20003800200 */
[----:B--2---:R-:W-:-:S13]  /*0210*/  ISETP.NE.AND P1, PT, R10, RZ, PT ;  /* 0x000000ff0a00720c */ /* 0x004fda0003f25270 */
[----:B0-----:R-:W-:Y:S05]  /*0220*/  @!P1 BRA `(.L_x_39) ;  /* 0x0000000000249947 */ /* 0x001fea0003800000 */
[----:B---3--:R-:W-:Y:S01]  /*0230*/  IMAD.WIDE R10, R15, 0x4, R6 ;  /* 0x000000040f0a7825 */ /* 0x008fe200078e0206 */
[----:B------:R-:W2:Y:S05]  /*0240*/  LDG.E R13, desc[UR6][R8.64] ;  /* 0x00000006080d7981 */ /* 0x000eaa000c1e1900 */
[----:B------:R-:W2:Y:S02]  /*0250*/  LDG.E R10, desc[UR6][R10.64] ;  /* 0x000000060a0a7981 */ /* 0x000ea4000c1e1900 */
[----:B--2---:R-:W-:-:S05]  /*0260*/  IADD3 R13, PT, PT, R10, 0x1, R13 ;  /* 0x000000010a0d7810 */ /* 0x004fca0007ffe00d */
[----:B-1----:R-:W-:-:S05]  /*0270*/  IMAD.WIDE R12, R13, 0x4, R4 ;  /* 0x000000040d0c7825 */ /* 0x002fca00078e0204 */
[----:B------:R-:W2:Y:S02]  /*0280*/  LDG.E R14, desc[UR6][R12.64] ;  /* 0x000000060c0e7981 */ /* 0x000ea4000c1e1900 */
[----:B--2---:R-:W-:-:S05]  /*0290*/  IADD3 R17, PT, PT, R14, 0x1, RZ ;  /* 0x000000010e117810 */ /* 0x004fca0007ffe0ff */
[----:B------:R0:W-:Y:S04]  /*02a0*/  STG.E desc[UR6][R12.64], R17 ;  /* 0x000000110c007986 */ /* 0x0001e8000c101906 */
[----:B------:R0:W5:Y:S02]  /*02b0*/  LDG.E R14, desc[UR6][R2.64+0x4] ;  /* 0x00000406020e7981 */ /* 0x000164000c1e1900 */
.L_x_39:
[----:B------:R-:W-:Y:S05]  /*02c0*/  BSYNC.RECONVERGENT B1 ;  /* 0x0000000000017941 */ /* 0x000fea0003800200 */
.L_x_38:
[----:B------:R-:W-:-:S05]  /*02d0*/  VIADD R15, R15, 0x1 ;  /* 0x000000010f0f7836 */ /* 0x000fca0000000000 */
[----:B-----5:R-:W-:-:S13]  /*02e0*/  ISETP.GE.AND P1, PT, R15, R14, PT ;  /* 0x0000000e0f00720c */ /* 0x020fda0003f26270 */
[----:B------:R-:W-:Y:S05]  /*02f0*/  @!P1 BRA `(.L_x_40) ;  /* 0xfffffffc00b49947 */ /* 0x000fea000383ffff */
.L_x_37:
[----:B--2---:R-:W-:Y:S05]  /*0300*/  BSYNC.RECONVERGENT B0 ;  /* 0x0000000000007941 */ /* 0x004fea0003800200 */
.L_x_36:
[----:B------:R-:W-:Y:S05]  /*0310*/  @!P0 BRA `(.L_x_41) ;  /* 0xfffffffc00688947 */ /* 0x000fea000383ffff */
[----:B------:R-:W-:Y:S05]  /*0320*/  EXIT ;  /* 0x000000000000794d */ /* 0x000fea0003800000 */
.L_x_42:
        /* <DEDUP_REMOVED lines=13> */
.L_x_90:


//--------------------- .text._Z9SparseMULPiS_PfS0_iS0_i --------------------------
	.section	.text._Z9SparseMULPiS_PfS0_iS0_i,"ax",@progbits
	.align	128
        .global         _Z9SparseMULPiS_PfS0_iS0_i
        .type           _Z9SparseMULPiS_PfS0_iS0_i,@function
        .size           _Z9SparseMULPiS_PfS0_iS0_i,(.L_x_84 - _Z9SparseMULPiS_PfS0_iS0_i)
        .other          _Z9SparseMULPiS_PfS0_iS0_i,@"STO_CUDA_ENTRY STV_DEFAULT"
_Z9SparseMULPiS_PfS0_iS0_i:
.text._Z9SparseMULPiS_PfS0_iS0_i:
        /* <DEDUP_REMOVED lines=9> */
[----:B------:R-:W1:Y:S01]  /*0090*/  LDCU.64 UR6, c[0x0][0x390] ;  /* 0x00007200ff0677ac */ /* 0x000e620008000a00 */
[----:B------:R-:W2:Y:S01]  /*00a0*/  LDCU UR5, c[0x0][0x370] ;  /* 0x00006e00ff0577ac */ /* 0x000ea20008000800 */
[----:B------:R-:W3:Y:S01]  /*00b0*/  LDCU.64 UR10, c[0x0][0x358] ;  /* 0x00006b00ff0a77ac */ /* 0x000ee20008000a00 */
[----:B0-----:R-:W-:Y:S02]  /*00c0*/  UIADD3 UR8, UP0, UPT, UR8, 0x20, URZ ;  /* 0x0000002008087890 */ /* 0x001fe4000ff1e0ff */
[----:B-1----:R-:W-:Y:S02]  /*00d0*/  UIADD3 UR6, UP1, UPT, UR6, 0x20, URZ ;  /* 0x0000002006067890 */ /* 0x002fe4000ff3e0ff */
[----:B------:R-:W-:Y:S02]  /*00e0*/  UIADD3.X UR9, UPT, UPT, URZ, UR9, URZ, UP0, !UPT ;  /* 0x00000009ff097290 */ /* 0x000fe400087fe4ff */
[----:B------:R-:W-:-:S02]  /*00f0*/  UIADD3.X UR7, UPT, UPT, URZ, UR7, URZ, UP1, !UPT ;  /* 0x00000007ff077290 */ /* 0x000fc40008ffe4ff */
[----:B--23--:R-:W-:-:S12]  /*0100*/  UIMAD UR4, UR4, UR5, URZ ;  /* 0x00000005040472a4 */ /* 0x00cfd8000f8e02ff */
.L_x_55:
[----:B0-----:R-:W0:Y:S01]  /*0110*/  LDC.64 R4, c[0x0][0x388] ;  /* 0x0000e200ff047b82 */ /* 0x001e220000000a00 */
[----:B------:R-:W1:Y:S01]  /*0120*/  LDCU UR5, c[0x0][0x3b0] ;  /* 0x00007600ff0577ac */ /* 0x000e620008000800 */
[----:B0-----:R-:W-:-:S05]  /*0130*/  IMAD.WIDE R4, R0, 0x4, R4 ;  /* 0x0000000400047825 */ /* 0x001fca00078e0204 */
[----:B------:R-:W2:Y:S04]  /*0140*/  LDG.E R3, desc[UR10][R4.64] ;  /* 0x0000000a04037981 */ /* 0x000ea8000c1e1900 */
[----:B------:R-:W2:Y:S01]  /*0150*/  LDG.E R7, desc[UR10][R4.64+0x4] ;  /* 0x0000040a04077981 */ /* 0x000ea2000c1e1900 */
[----:B------:R-:W-:Y:S01]  /*0160*/  MOV R2, R0 ;  /* 0x0000000000027202 */ /* 0x000fe20000000f00 */
[----:B------:R-:W-:Y:S01]  /*0170*/  BSSY.RECONVERGENT B0, `(.L_x_43) ;  /* 0x00000dd000007945 */ /* 0x000fe20003800200 */
[----:B------:R-:W-:Y:S01]  /*0180*/  IADD3 R0, PT, PT, R0, UR4, RZ ;  /* 0x0000000400007c10 */ /* 0x000fe2000fffe0ff */
[----:B------:R-:W-:-:S03]  /*0190*/  HFMA2 R6, -RZ, RZ, 0, 0 ;  /* 0x00000000ff067431 */ /* 0x000fc600000001ff */
[----:B-1----:R-:W-:Y:S02]  /*01a0*/  ISETP.GE.AND P3, PT, R0, UR5, PT ;  /* 0x0000000500007c0c */ /* 0x002fe4000bf66270 */
[----:B--2---:R-:W-:-:S13]  /*01b0*/  ISETP.GE.AND P0, PT, R3, R7, PT ;  /* 0x000000070300720c */ /* 0x004fda0003f06270 */
[----:B------:R-:W-:Y:S05]  /*01c0*/  @P0 BRA `(.L_x_44) ;  /* 0x0000000c005c0947 */ /* 0x000fea0003800000 */
[----:B------:R-:W-:Y:S01]  /*01d0*/  MOV R4, R3 ;  /* 0x0000000300047202 */ /* 0x000fe20000000f00 */
[----:B------:R-:W-:Y:S01]  /*01e0*/  BSSY.RECONVERGENT B1, `(.L_x_45) ;  /* 0x0000067000017945 */ /* 0x000fe20003800200 */
[----:B------:R-:W-:Y:S02]  /*01f0*/  MOV R6, RZ ;  /* 0x000000ff00067202 */ /* 0x000fe40000000f00 */
[----:B------:R-:W-:-:S04]  /*0200*/  VIADDMNMX R3, R4, 0x1, R7, !PT ;  /* 0x0000000104037846 */ /* 0x000fc80007800107 */
[CC--:B------:R-:W-:Y:S02]  /*0210*/  IADD3 R5, PT, PT, -R4.reuse, R3.reuse, RZ ;  /* 0x0000000304057210 */ /* 0x0c0fe40007ffe1ff */
[----:B------:R-:W-:Y:S02]  /*0220*/  IADD3 R3, PT, PT, R4, -R3, RZ ;  /* 0x8000000304037210 */ /* 0x000fe40007ffe0ff */
[----:B------:R-:W-:Y:S02]  /*0230*/  LOP3.LUT R7, R5, 0xf, RZ, 0xc0, !PT ;  /* 0x0000000f05077812 */ /* 0x000fe400078ec0ff */
[----:B------:R-:W-:Y:S02]  /*0240*/  ISETP.GT.U32.AND P0, PT, R3, -0x10, PT ;  /* 0xfffffff00300780c */ /* 0x000fe40003f04070 */
[----:B------:R-:W-:-:S11]  /*0250*/  ISETP.NE.AND P1, PT, R7, RZ, PT ;  /* 0x000000ff0700720c */ /* 0x000fd60003f25270 */
[----:B------:R-:W-:Y:S05]  /*0260*/  @P0 BRA `(.L_x_46) ;  /* 0x0000000400780947 */ /* 0x000fea0003800000 */
[----:B------:R-:W-:Y:S02]  /*0270*/  LOP3.LUT R3, R5, 0xfffffff0, RZ, 0xc0, !PT ;  /* 0xfffffff005037812 */ /* 0x000fe400078ec0ff */
[----:B------:R-:W-:Y:S02]  /*0280*/  MOV R6, RZ ;  /* 0x000000ff00067202 */ /* 0x000fe40000000f00 */
[----:B------:R-:W-:-:S07]  /*0290*/  IADD3 R3, PT, PT, -R3, RZ, RZ ;  /* 0x000000ff03037210 */ /* 0x000fce0007ffe1ff */
.L_x_47:
[----:B------:R-:W-:Y:S01]  /*02a0*/  MOV R16, UR8 ;  /* 0x0000000800107c02 */ /* 0x000fe20008000f00 */
[----:B------:R-:W0:Y:S01]  /*02b0*/  LDC.64 R10, c[0x0][0x398] ;  /* 0x0000e600ff0a7b82 */ /* 0x000e220000000a00 */
[----:B------:R-:W-:-:S03]  /*02c0*/  MOV R17, UR9 ;  /* 0x0000000900117c02 */ /* 0x000fc60008000f00 */
[----:B------:R-:W-:-:S05]  /*02d0*/  IMAD.WIDE R16, R4, 0x4, R16 ;  /* 0x0000000404107825 */ /* 0x000fca00078e0210 */
[----:B------:R-:W0:Y:S01]  /*02e0*/  LDG.E R25, desc[UR10][R16.64+-0x20] ;  /* 0xffffe00a10197981 */ /* 0x000e22000c1e1900 */
[----:B------:R-:W-:Y:S02]  /*02f0*/  MOV R14, UR6 ;  /* 0x00000006000e7c02 */ /* 0x000fe40008000f00 */
[----:B------:R-:W-:Y:S01]  /*0300*/  MOV R15, UR7 ;  /* 0x00000007000f7c02 */ /* 0x000fe20008000f00 */
[----:B------:R-:W2:Y:S04]  /*0310*/  LDG.E R9, desc[UR10][R16.64+-0x1c] ;  /* 0xffffe40a10097981 */ /* 0x000ea8000c1e1900 */
[----:B------:R-:W3:Y:S01]  /*0320*/  LDG.E R23, desc[UR10][R16.64+-0x18] ;  /* 0xffffe80a10177981 */ /* 0x000ee2000c1e1900 */
[----:B------:R-:W-:-:S03]  /*0330*/  IMAD.WIDE R14, R4, 0x4, R14 ;  /* 0x00000004040e7825 */ /* 0x000fc600078e020e */
[----:B------:R-:W4:Y:S04]  /*0340*/  LDG.E R13, desc[UR10][R16.64+-0x14] ;  /* 0xffffec0a100d7981 */ /* 0x000f28000c1e1900 */
[----:B------:R-:W5:Y:S04]  /*0350*/  LDG.E R27, desc[UR10][R14.64+-0x20] ;  /* 0xffffe00a0e1b7981 */ /* 0x000f68000c1e1900 */
[----:B------:R-:W5:Y:S04]  /*0360*/  LDG.E R19, desc[UR10][R16.64+-0x10] ;  /* 0xfffff00a10137981 */ /* 0x000f68000c1e1900 */
[----:B------:R-:W5:Y:S04]  /*0370*/  LDG.E R21, desc[UR10][R16.64+-0xc] ;  /* 0xfffff40a10157981 */ /* 0x000f68000c1e1900 */
[----:B------:R-:W5:Y:S04]  /*0380*/  LDG.E R29, desc[UR10][R14.64+-0x18] ;  /* 0xffffe80a0e1d7981 */ /* 0x000f68000c1e1900 */
[----:B------:R-:W5:Y:S01]  /*0390*/  LDG.E R26, desc[UR10][R16.64] ;  /* 0x0000000a101a7981 */ /* 0x000f62000c1e1900 */
[----:B0-----:R-:W-:-:S06]  /*03a0*/  IMAD.WIDE R24, R25, 0x4, R10 ;  /* 0x0000000419187825 */ /* 0x001fcc00078e020a */
[----:B------:R-:W5:Y:S01]  /*03b0*/  LDG.E R25, desc[UR10][R24.64] ;  /* 0x0000000a18197981 */ /* 0x000f62000c1e1900 */
[----:B--2---:R-:W-:-:S04]  /*03c0*/  IMAD.WIDE R8, R9, 0x4, R10 ;  /* 0x0000000409087825 */ /* 0x004fc800078e020a */
[--C-:B---3--:R-:W-:Y:S02]  /*03d0*/  IMAD.WIDE R22, R23, 0x4, R10.reuse ;  /* 0x0000000417167825 */ /* 0x108fe400078e020a */
[----:B------:R-:W2:Y:S02]  /*03e0*/  LDG.E R8, desc[UR10][R8.64] ;  /* 0x0000000a08087981 */ /* 0x000ea4000c1e1900 */
[--C-:B----4-:R-:W-:Y:S02]  /*03f0*/  IMAD.WIDE R12, R13, 0x4, R10.reuse ;  /* 0x000000040d0c7825 */ /* 0x110fe400078e020a */
[----:B------:R-:W3:Y:S02]  /*0400*/  LDG.E R22, desc[UR10][R22.64] ;  /* 0x0000000a16167981 */ /* 0x000ee4000c1e1900 */
[--C-:B-----5:R-:W-:Y:S02]  /*0410*/  IMAD.WIDE R18, R19, 0x4, R10.reuse ;  /* 0x0000000413127825 */ /* 0x120fe400078e020a */
[----:B------:R-:W4:Y:S04]  /*0420*/  LDG.E R24, desc[UR10][R14.64+-0xc] ;  /* 0xfffff40a0e187981 */ /* 0x000f28000c1e1900 */
[----:B------:R-:W2:Y:S04]  /*0430*/  LDG.E R9, desc[UR10][R14.64+-0x1c] ;  /* 0xffffe40a0e097981 */ /* 0x000ea8000c1e1900 */
[----:B------:R-:W5:Y:S04]  /*0440*/  LDG.E R23, desc[UR10][R14.64+-0x14] ;  /* 0xffffec0a0e177981 */ /* 0x000f68000c1e1900 */
[----:B------:R-:W4:Y:S01]  /*0450*/  LDG.E R19, desc[UR10][R18.64] ;  /* 0x0000000a12137981 */ /* 0x000f22000c1e1900 */
[----:B------:R-:W-:-:S06]  /*0460*/  IMAD.WIDE R20, R21, 0x4, R10 ;  /* 0x0000000415147825 */ /* 0x000fcc00078e020a */
[----:B------:R-:W4:Y:S04]  /*0470*/  LDG.E R21, desc[UR10][R20.64] ;  /* 0x0000000a14157981 */ /* 0x000f28000c1e1900 */
[----:B------:R-:W4:Y:S01]  /*0480*/  LDG.E R18, desc[UR10][R16.64+0x14] ;  /* 0x0000140a10127981 */ /* 0x000f22000c1e1900 */
[----:B------:R-:W-:-:S03]  /*0490*/  FFMA R27, R25, R27, R6 ;  /* 0x0000001b191b7223 */ /* 0x000fc60000000006 */
[----:B------:R-:W5:Y:S04]  /*04a0*/  LDG.E R25, desc[UR10][R16.64+-0x8] ;  /* 0xfffff80a10197981 */ /* 0x000f68000c1e1900 */
[----:B------:R-:W4:Y:S04]  /*04b0*/  LDG.E R6, desc[UR10][R12.64] ;  /* 0x0000000a0c067981 */ /* 0x000f28000c1e1900 */
[----:B------:R-:W4:Y:S04]  /*04c0*/  LDG.E R13, desc[UR10][R16.64+-0x4] ;  /* 0xfffffc0a100d7981 */ /* 0x000f28000c1e1900 */
[----:B------:R-:W4:Y:S01]  /*04d0*/  LDG.E R12, desc[UR10][R14.64+-0x10] ;  /* 0xfffff00a0e0c7981 */ /* 0x000f22000c1e1900 */
[----:B--2---:R-:W-:-:S04]  /*04e0*/  FFMA R9, R8, R9, R27 ;  /* 0x0000000908097223 */ /* 0x004fc8000000001b */
[----:B---3--:R-:W-:Y:S01]  /*04f0*/  FFMA R29, R22, R29, R9 ;  /* 0x0000001d161d7223 */ /* 0x008fe20000000009 */
[----:B------:R-:W-:-:S06]  /*0500*/  IMAD.WIDE R26, R26, 0x4, R10 ;  /* 0x000000041a1a7825 */ /* 0x000fcc00078e020a */
[----:B------:R-:W2:Y:S04]  /*0510*/  LDG.E R27, desc[UR10][R26.64] ;  /* 0x0000000a1a1b7981 */ /* 0x000ea8000c1e1900 */
[----:B------:R-:W3:Y:S01]  /*0520*/  LDG.E R26, desc[UR10][R16.64+0x1c] ;  /* 0x00001c0a101a7981 */ /* 0x000ee2000c1e1900 */
[----:B-----5:R-:W-:-:S03]  /*0530*/  IMAD.WIDE R8, R25, 0x4, R10 ;  /* 0x0000000419087825 */ /* 0x020fc600078e020a */
[----:B------:R-:W5:Y:S01]  /*0540*/  LDG.E R25, desc[UR10][R16.64+0x4] ;  /* 0x0000040a10197981 */ /* 0x000f62000c1e1900 */
[----:B----4-:R-:W-:-:S03]  /*0550*/  FFMA R28, R6, R23, R29 ;  /* 0x00000017061c7223 */ /* 0x010fc6000000001d */
[----:B------:R-:W4:Y:S04]  /*0560*/  LDG.E R9, desc[UR10][R8.64] ;  /* 0x0000000a08097981 */ /* 0x000f28000c1e1900 */
[----:B------:R-:W4:Y:S01]  /*0570*/  LDG.E R6, desc[UR10][R14.64+-0x8] ;  /* 0xfffff80a0e067981 */ /* 0x000f22000c1e1900 */
[----:B------:R-:W-:-:S03]  /*0580*/  IMAD.WIDE R22, R13, 0x4, R10 ;  /* 0x000000040d167825 */ /* 0x000fc600078e020a */
[----:B------:R-:W2:Y:S04]  /*0590*/  LDG.E R29, desc[UR10][R16.64+0x10] ;  /* 0x0000100a101d7981 */ /* 0x000ea8000c1e1900 */
[----:B------:R-:W3:Y:S01]  /*05a0*/  LDG.E R13, desc[UR10][R16.64+0x8] ;  /* 0x0000080a100d7981 */ /* 0x000ee2000c1e1900 */
[----:B------:R-:W-:-:S03]  /*05b0*/  FFMA R28, R19, R12, R28 ;  /* 0x0000000c131c7223 */ /* 0x000fc6000000001c */
[----:B------:R-:W2:Y:S04]  /*05c0*/  LDG.E R23, desc[UR10][R22.64] ;  /* 0x0000000a16177981 */ /* 0x000ea8000c1e1900 */
[----:B------:R-:W2:Y:S04]  /*05d0*/  LDG.E R12, desc[UR10][R14.64+-0x4] ;  /* 0xfffffc0a0e0c7981 */ /* 0x000ea8000c1e1900 */
[----:B------:R-:W2:Y:S01]  /*05e0*/  LDG.E R19, desc[UR10][R16.64+0xc] ;  /* 0x00000c0a10137981 */ /* 0x000ea2000c1e1900 */
[----:B------:R-:W-:-:S03]  /*05f0*/  FFMA R24, R21, R24, R28 ;  /* 0x0000001815187223 */ /* 0x000fc6000000001c */
[----:B------:R-:W2:Y:S04]  /*0600*/  LDG.E R28, desc[UR10][R16.64+0x18] ;  /* 0x0000180a101c7981 */ /* 0x000ea8000c1e1900 */
[----:B------:R-:W2:Y:S04]  /*0610*/  LDG.E R22, desc[UR10][R14.64] ;  /* 0x0000000a0e167981 */ /* 0x000ea8000c1e1900 */
[----:B------:R-:W2:Y:S04]  /*0620*/  LDG.E R17, desc[UR10][R14.64+0xc] ;  /* 0x00000c0a0e117981 */ /* 0x000ea8000c1e1900 */
[----:B------:R-:W2:Y:S01]  /*0630*/  LDG.E R16, desc[UR10][R14.64+0x10] ;  /* 0x0000100a0e107981 */ /* 0x000ea2000c1e1900 */
[----:B-----5:R-:W-:-:S06]  /*0640*/  IMAD.WIDE R20, R25, 0x4, R10 ;  /* 0x0000000419147825 */ /* 0x020fcc00078e020a */
[----:B------:R2:W5:Y:S01]  /*0650*/  LDG.E R21, desc[UR10][R20.64] ;  /* 0x0000000a14157981 */ /* 0x000562000c1e1900 */
[----:B----4-:R-:W-:-:S03]  /*0660*/  FFMA R24, R9, R6, R24 ;  /* 0x0000000609187223 */ /* 0x010fc60000000018 */
[----:B------:R-:W5:Y:S01]  /*0670*/  LDG.E R6, desc[UR10][R14.64+0x4] ;  /* 0x0000040a0e067981 */ /* 0x000f62000c1e1900 */
[----:B---3--:R-:W-:-:S06]  /*0680*/  IMAD.WIDE R8, R13, 0x4, R10 ;  /* 0x000000040d087825 */ /* 0x008fcc00078e020a */
[----:B------:R-:W3:Y:S01]  /*0690*/  LDG.E R8, desc[UR10][R8.64] ;  /* 0x0000000a08087981 */ /* 0x000ee2000c1e1900 */
[----:B--2---:R-:W-:-:S03]  /*06a0*/  FFMA R20, R23, R12, R24 ;  /* 0x0000000c17147223 */ /* 0x004fc60000000018 */
[----:B------:R-:W3:Y:S01]  /*06b0*/  LDG.E R23, desc[UR10][R14.64+0x8] ;  /* 0x0000080a0e177981 */ /* 0x000ee2000c1e1900 */
[----:B------:R-:W-:-:S04]  /*06c0*/  IMAD.WIDE R12, R19, 0x4, R10 ;  /* 0x00000004130c7825 */ /* 0x000fc800078e020a */
[--C-:B------:R-:W-:Y:S01]  /*06d0*/  IMAD.WIDE R24, R29, 0x4, R10.reuse ;  /* 0x000000041d187825 */ /* 0x100fe200078e020a */
[----:B------:R-:W2:Y:S04]  /*06e0*/  LDG.E R9, desc[UR10][R14.64+0x14] ;  /* 0x0000140a0e097981 */ /* 0x000ea8000c1e1900 */
[----:B------:R-:W4:Y:S01]  /*06f0*/  LDG.E R12, desc[UR10][R12.64] ;  /* 0x0000000a0c0c7981 */ /* 0x000f22000c1e1900 */
[----:B------:R-:W-:-:S03]  /*0700*/  IMAD.WIDE R18, R18, 0x4, R10 ;  /* 0x0000000412127825 */ /* 0x000fc600078e020a */
[----:B------:R-:W2:Y:S01]  /*0710*/  LDG.E R24, desc[UR10][R24.64] ;  /* 0x0000000a18187981 */ /* 0x000ea2000c1e1900 */
[----:B------:R-:W-:-:S04]  /*0720*/  IMAD.WIDE R28, R28, 0x4, R10 ;  /* 0x000000041c1c7825 */ /* 0x000fc800078e020a */
[----:B------:R-:W-:Y:S01]  /*0730*/  FFMA R22, R27, R22, R20 ;  /* 0x000000161b167223 */ /* 0x000fe20000000014 */
[----:B------:R-:W2:Y:S01]  /*0740*/  LDG.E R18, desc[UR10][R18.64] ;  /* 0x0000000a12127981 */ /* 0x000ea2000c1e1900 */
[----:B------:R-:W-:-:S03]  /*0750*/  IMAD.WIDE R26, R26, 0x4, R10 ;  /* 0x000000041a1a7825 */ /* 0x000fc600078e020a */
[----:B------:R-:W2:Y:S04]  /*0760*/  LDG.E R28, desc[UR10][R28.64] ;  /* 0x0000000a1c1c7981 */ /* 0x000ea8000c1e1900 */
[----:B------:R-:W2:Y:S04]  /*0770*/  LDG.E R11, desc[UR10][R14.64+0x18] ;  /* 0x0000180a0e0b7981 */ /* 0x000ea8000c1e1900 */
[----:B------:R-:W2:Y:S04]  /*0780*/  LDG.E R10, desc[UR10][R14.64+0x1c] ;  /* 0x00001c0a0e0a7981 */ /* 0x000ea8000c1e1900 */
[----:B------:R-:W2:Y:S01]  /*0790*/  LDG.E R26, desc[UR10][R26.64] ;  /* 0x0000000a1a1a7981 */ /* 0x000ea2000c1e1900 */
[----:B------:R-:W-:-:S04]  /*07a0*/  IADD3 R3, PT, PT, R3, 0x10, RZ ;  /* 0x0000001003037810 */ /* 0x000fc80007ffe0ff */
[----:B------:R-:W-:Y:S02]  /*07b0*/  ISETP.NE.AND P0, PT, R3, RZ, PT ;  /* 0x000000ff0300720c */ /* 0x000fe40003f05270 */
[----:B------:R-:W-:Y:S01]  /*07c0*/  IADD3 R4, PT, PT, R4, 0x10, RZ ;  /* 0x0000001004047810 */ /* 0x000fe20007ffe0ff */
[----:B-----5:R-:W-:-:S04]  /*07d0*/  FFMA R21, R21, R6, R22 ;  /* 0x0000000615157223 */ /* 0x020fc80000000016 */
[----:B---3--:R-:W-:-:S04]  /*07e0*/  FFMA R21, R8, R23, R21 ;  /* 0x0000001708157223 */ /* 0x008fc80000000015 */
[----:B----4-:R-:W-:-:S04]  /*07f0*/  FFMA R17, R12, R17, R21 ;  /* 0x000000110c117223 */ /* 0x010fc80000000015 */
[----:B--2---:R-:W-:-:S04]  /*0800*/  FFMA R17, R24, R16, R17 ;  /* 0x0000001018117223 */ /* 0x004fc80000000011 */
[----:B------:R-:W-:-:S04]  /*0810*/  FFMA R9, R18, R9, R17 ;  /* 0x0000000912097223 */ /* 0x000fc80000000011 */
[----:B------:R-:W-:-:S04]  /*0820*/  FFMA R9, R28, R11, R9 ;  /* 0x0000000b1c097223 */ /* 0x000fc80000000009 */
[----:B------:R-:W-:Y:S01]  /*0830*/  FFMA R6, R26, R10, R9 ;  /* 0x0000000a1a067223 */ /* 0x000fe20000000009 */
[----:B------:R-:W-:Y:S06]  /*0840*/  @P0 BRA `(.L_x_47) ;  /* 0xfffffff800940947 */ /* 0x000fec000383ffff */
.L_x_46:
[----:B------:R-:W-:Y:S05]  /*0850*/  BSYNC.RECONVERGENT B1 ;  /* 0x0000000000017941 */ /* 0x000fea0003800200 */
.L_x_45:
[----:B------:R-:W-:Y:S05]  /*0860*/  @!P1 BRA `(.L_x_44) ;  /* 0x0000000400b49947 */ /* 0x000fea0003800000 */
[----:B------:R-:W-:Y:S01]  /*0870*/  ISETP.GE.U32.AND P0, PT, R7, 0x8, PT ;  /* 0x000000080700780c */ /* 0x000fe20003f06070 */
[----:B------:R-:W-:Y:S01]  /*0880*/  BSSY.RECONVERGENT B1, `(.L_x_48) ;  /* 0x0000032000017945 */ /* 0x000fe20003800200 */
[----:B------:R-:W-:-:S04]  /*0890*/  LOP3.LUT R3, R5, 0x7, RZ, 0xc0, !PT ;  /* 0x0000000705037812 */ /* 0x000fc800078ec0ff */
[----:B------:R-:W-:-:S07]  /*08a0*/  ISETP.NE.AND P1, PT, R3, RZ, PT ;  /* 0x000000ff0300720c */ /* 0x000fce0003f25270 */
[----:B------:R-:W-:Y:S06]  /*08b0*/  @!P0 BRA `(.L_x_49) ;  /* 0x0000000000b88947 */ /* 0x000fec0003800000 */
[----:B------:R-:W0:Y:S08]  /*08c0*/  LDC.64 R12, c[0x0][0x380] ;  /* 0x0000e000ff0c7b82 */ /* 0x000e300000000a00 */
[----:B------:R-:W1:Y:S08]  /*08d0*/  LDC.64 R24, c[0x0][0x390] ;  /* 0x0000e400ff187b82 */ /* 0x000e700000000a00 */
[----:B------:R-:W2:Y:S01]  /*08e0*/  LDC.64 R14, c[0x0][0x398] ;  /* 0x0000e600ff0e7b82 */ /* 0x000ea20000000a00 */
[----:B0-----:R-:W-:-:S05]  /*08f0*/  IMAD.WIDE R12, R4, 0x4, R12 ;  /* 0x00000004040c7825 */ /* 0x001fca00078e020c */
[----:B------:R-:W2:Y:S04]  /*0900*/  LDG.E R19, desc[UR10][R12.64] ;  /* 0x0000000a0c137981 */ /* 0x000ea8000c1e1900 */
[----:B------:R-:W3:Y:S04]  /*0910*/  LDG.E R27, desc[UR10][R12.64+0x4] ;  /* 0x0000040a0c1b7981 */ /* 0x000ee8000c1e1900 */
[----:B------:R-:W4:Y:S04]  /*0920*/  LDG.E R20, desc[UR10][R12.64+0x8] ;  /* 0x0000080a0c147981 */ /* 0x000f28000c1e1900 */
[----:B------:R-:W5:Y:S04]  /*0930*/  LDG.E R16, desc[UR10][R12.64+0xc] ;  /* 0x00000c0a0c107981 */ /* 0x000f68000c1e1900 */
[----:B------:R-:W5:Y:S04]  /*0940*/  LDG.E R21, desc[UR10][R12.64+0x10] ;  /* 0x0000100a0c157981 */ /* 0x000f68000c1e1900 */
[----:B------:R-:W5:Y:S04]  /*0950*/  LDG.E R23, desc[UR10][R12.64+0x14] ;  /* 0x0000140a0c177981 */ /* 0x000f68000c1e1900 */
[----:B------:R-:W5:Y:S04]  /*0960*/  LDG.E R17, desc[UR10][R12.64+0x18] ;  /* 0x0000180a0c117981 */ /* 0x000f68000c1e1900 */
[----:B------:R-:W5:Y:S01]  /*0970*/  LDG.E R29, desc[UR10][R12.64+0x1c] ;  /* 0x00001c0a0c1d7981 */ /* 0x000f62000c1e1900 */
[----:B-1----:R-:W-:-:S05]  /*0980*/  IMAD.WIDE R24, R4, 0x4, R24 ;  /* 0x0000000404187825 */ /* 0x002fca00078e0218 */
[----:B------:R-:W5:Y:S04]  /*0990*/  LDG.E R7, desc[UR10][R24.64] ;  /* 0x0000000a18077981 */ /* 0x000f68000c1e1900 */
[----:B------:R-:W5:Y:S04]  /*09a0*/  LDG.E R8, desc[UR10][R24.64+0x4] ;  /* 0x0000040a18087981 */ /* 0x000f68000c1e1900 */
[----:B------:R-:W5:Y:S04]  /*09b0*/  LDG.E R9, desc[UR10][R24.64+0x8] ;  /* 0x0000080a18097981 */ /* 0x000f68000c1e1900 */
[----:B------:R-:W5:Y:S04]  /*09c0*/  LDG.E R10, desc[UR10][R24.64+0xc] ;  /* 0x00000c0a180a7981 */ /* 0x000f68000c1e1900 */
[----:B------:R-:W5:Y:S04]  /*09d0*/  LDG.E R11, desc[UR10][R24.64+0x10] ;  /* 0x0000100a180b7981 */ /* 0x000f68000c1e1900 */
[----:B------:R-:W5:Y:S04]  /*09e0*/  LDG.E R12, desc[UR10][R24.64+0x14] ;  /* 0x0000140a180c7981 */ /* 0x000f68000c1e1900 */
[----:B------:R-:W5:Y:S04]  /*09f0*/  LDG.E R13, desc[UR10][R24.64+0x18] ;  /* 0x0000180a180d7981 */ /* 0x000f68000c1e1900 */
[----:B------:R-:W5:Y:S01]  /*0a00*/  LDG.E R24, desc[UR10][R24.64+0x1c] ;  /* 0x00001c0a18187981 */ /* 0x000f62000c1e1900 */
[----:B--2---:R-:W-:-:S04]  /*0a10*/  IMAD.WIDE R18, R19, 0x4, R14 ;  /* 0x0000000413127825 */ /* 0x004fc800078e020e */
[--C-:B---3--:R-:W-:Y:S01]  /*0a20*/  IMAD.WIDE R26, R27, 0x4, R14.reuse ;  /* 0x000000041b1a7825 */ /* 0x108fe200078e020e */
[----:B------:R4:W2:Y:S05]  /*0a30*/  LDG.E R25, desc[UR10][R18.64] ;  /* 0x0000000a12197981 */ /* 0x0008aa000c1e1900 */
[----:B------:R-:W3:Y:S01]  /*0a40*/  LDG.E R27, desc[UR10][R26.64] ;  /* 0x0000000a1a1b7981 */ /* 0x000ee2000c1e1900 */
[----:B----4-:R-:W-:-:S05]  /*0a50*/  IMAD.WIDE R18, R20, 0x4, R14 ;  /* 0x0000000414127825 */ /* 0x010fca00078e020e */
[----:B------:R0:W4:Y:S01]  /*0a60*/  LDG.E R26, desc[UR10][R18.64] ;  /* 0x0000000a121a7981 */ /* 0x000122000c1e1900 */
[----:B-----5:R-:W-:-:S04]  /*0a70*/  IMAD.WIDE R20, R21, 0x4, R14 ;  /* 0x0000000415147825 */ /* 0x020fc800078e020e */
[--C-:B------:R-:W-:Y:S02]  /*0a80*/  IMAD.WIDE R22, R23, 0x4, R14.reuse ;  /* 0x0000000417167825 */ /* 0x100fe400078e020e */
[----:B------:R-:W5:Y:S02]  /*0a90*/  LDG.E R20, desc[UR10][R20.64] ;  /* 0x0000000a14147981 */ /* 0x000f64000c1e1900 */
[--C-:B0-----:R-:W-:Y:S02]  /*0aa0*/  IMAD.WIDE R18, R16, 0x4, R14.reuse ;  /* 0x0000000410127825 */ /* 0x101fe400078e020e */
[----:B------:R-:W5:Y:S04]  /*0ab0*/  LDG.E R23, desc[UR10][R22.64] ;  /* 0x0000000a16177981 */ /* 0x000f68000c1e1900 */
[----:B------:R-:W5:Y:S01]  /*0ac0*/  LDG.E R19, desc[UR10][R18.64] ;  /* 0x0000000a12137981 */ /* 0x000f62000c1e1900 */
[----:B------:R-:W-:-:S04]  /*0ad0*/  IMAD.WIDE R16, R17, 0x4, R14 ;  /* 0x0000000411107825 */ /* 0x000fc800078e020e */
[----:B------:R-:W-:Y:S02]  /*0ae0*/  IMAD.WIDE R14, R29, 0x4, R14 ;  /* 0x000000041d0e7825 */ /* 0x000fe400078e020e */
[----:B------:R-:W5:Y:S04]  /*0af0*/  LDG.E R16, desc[UR10][R16.64] ;  /* 0x0000000a10107981 */ /* 0x000f68000c1e1900 */
[----:B------:R-:W5:Y:S01]  /*0b00*/  LDG.E R14, desc[UR10][R14.64] ;  /* 0x0000000a0e0e7981 */ /* 0x000f62000c1e1900 */
[----:B------:R-:W-:Y:S01]  /*0b10*/  IADD3 R4, PT, PT, R4, 0x8, RZ ;  /* 0x0000000804047810 */ /* 0x000fe20007ffe0ff */
[----:B--2---:R-:W-:-:S04]  /*0b20*/  FFMA R6, R25, R7, R6 ;  /* 0x0000000719067223 */ /* 0x004fc80000000006 */
[----:B---3--:R-:W-:-:S04]  /*0b30*/  FFMA R27, R27, R8, R6 ;  /* 0x000000081b1b7223 */ /* 0x008fc80000000006 */
[----:B----4-:R-:W-:-:S04]  /*0b40*/  FFMA R26, R26, R9, R27 ;  /* 0x000000091a1a7223 */ /* 0x010fc8000000001b */
[----:B-----5:R-:W-:-:S04]  /*0b50*/  FFMA R19, R19, R10, R26 ;  /* 0x0000000a13137223 */ /* 0x020fc8000000001a */
[----:B------:R-:W-:-:S04]  /*0b60*/  FFMA R20, R20, R11, R19 ;  /* 0x0000000b14147223 */ /* 0x000fc80000000013 */
[----:B------:R-:W-:-:S04]  /*0b70*/  FFMA R7, R23, R12, R20 ;  /* 0x0000000c17077223 */ /* 0x000fc80000000014 */
[----:B------:R-:W-:-:S04]  /*0b80*/  FFMA R7, R16, R13, R7 ;  /* 0x0000000d10077223 */ /* 0x000fc80000000007 */
[----:B------:R-:W-:-:S07]  /*0b90*/  FFMA R6, R14, R24, R7 ;  /* 0x000000180e067223 */ /* 0x000fce0000000007 */
.L_x_49:
[----:B------:R-:W-:Y:S05]  /*0ba0*/  BSYNC.RECONVERGENT B1 ;  /* 0x0000000000017941 */ /* 0x000fea0003800200 */
.L_x_48:
[----:B------:R-:W-:Y:S05]  /*0bb0*/  @!P1 BRA `(.L_x_44) ;  /* 0x0000000000e09947 */ /* 0x000fea0003800000 */
[----:B------:R-:W-:Y:S01]  /*0bc0*/  ISETP.GE.U32.AND P0, PT, R3, 0x4, PT ;  /* 0x000000040300780c */ /* 0x000fe20003f06070 */
[----:B------:R-:W-:Y:S01]  /*0bd0*/  BSSY.RECONVERGENT B1, `(.L_x_50) ;  /* 0x000001e000017945 */ /* 0x000fe20003800200 */
[----:B------:R-:W-:-:S04]  /*0be0*/  LOP3.LUT R5, R5, 0x3, RZ, 0xc0, !PT ;  /* 0x0000000305057812 */ /* 0x000fc800078ec0ff */
[----:B------:R-:W-:-:S07]  /*0bf0*/  ISETP.NE.AND P1, PT, R5, RZ, PT ;  /* 0x000000ff0500720c */ /* 0x000fce0003f25270 */
[----:B------:R-:W-:Y:S06]  /*0c00*/  @!P0 BRA `(.L_x_51) ;  /* 0x0000000000688947 */ /* 0x000fec0003800000 */
[----:B------:R-:W0:Y:S08]  /*0c10*/  LDC.64 R8, c[0x0][0x380] ;  /* 0x0000e000ff087b82 */ /* 0x000e300000000a00 */
[----:B------:R-:W1:Y:S01]  /*0c20*/  LDC.64 R10, c[0x0][0x390] ;  /* 0x0000e400ff0a7b82 */ /* 0x000e620000000a00 */
[----:B0-----:R-:W-:-:S07]  /*0c30*/  IMAD.WIDE R12, R4, 0x4, R8 ;  /* 0x00000004040c7825 */ /* 0x001fce00078e0208 */
[----:B------:R-:W0:Y:S01]  /*0c40*/  LDC.64 R8, c[0x0][0x398] ;  /* 0x0000e600ff087b82 */ /* 0x000e220000000a00 */
[----:B------:R-:W0:Y:S04]  /*0c50*/  LDG.E R15, desc[UR10][R12.64] ;  /* 0x0000000a0c0f7981 */ /* 0x000e28000c1e1900 */
[----:B------:R-:W2:Y:S04]  /*0c60*/  LDG.E R17, desc[UR10][R12.64+0x4] ;  /* 0x0000040a0c117981 */ /* 0x000ea8000c1e1900 */
[----:B------:R-:W3:Y:S04]  /*0c70*/  LDG.E R19, desc[UR10][R12.64+0x8] ;  /* 0x0000080a0c137981 */ /* 0x000ee8000c1e1900 */
[----:B------:R-:W4:Y:S01]  /*0c80*/  LDG.E R21, desc[UR10][R12.64+0xc] ;  /* 0x00000c0a0c157981 */ /* 0x000f22000c1e1900 */
[----:B-1----:R-:W-:-:S05]  /*0c90*/  IMAD.WIDE R10, R4, 0x4, R10 ;  /* 0x00000004040a7825 */ /* 0x002fca00078e020a */
[----:B------:R-:W5:Y:S04]  /*0ca0*/  LDG.E R3, desc[UR10][R10.64] ;  /* 0x0000000a0a037981 */ /* 0x000f68000c1e1900 */
[----:B------:R-:W5:Y:S04]  /*0cb0*/  LDG.E R7, desc[UR10][R10.64+0x4] ;  /* 0x0000040a0a077981 */ /* 0x000f68000c1e1900 */
[----:B------:R-:W5:Y:S04]  /*0cc0*/  LDG.E R12, desc[UR10][R10.64+0x8] ;  /* 0x0000080a0a0c7981 */ /* 0x000f68000c1e1900 */
[----:B------:R-:W5:Y:S01]  /*0cd0*/  LDG.E R13, desc[UR10][R10.64+0xc] ;  /* 0x00000c0a0a0d7981 */ /* 0x000f62000c1e1900 */
[----:B0-----:R-:W-:-:S04]  /*0ce0*/  IMAD.WIDE R14, R15, 0x4, R8 ;  /* 0x000000040f0e7825 */ /* 0x001fc800078e0208 */
[--C-:B--2---:R-:W-:Y:S02]  /*0cf0*/  IMAD.WIDE R16, R17, 0x4, R8.reuse ;  /* 0x0000000411107825 */ /* 0x104fe400078e0208 */
[----:B------:R-:W5:Y:S02]  /*0d00*/  LDG.E R15, desc[UR10][R14.64] ;  /* 0x0000000a0e0f7981 */ /* 0x000f64000c1e1900 */
[--C-:B---3--:R-:W-:Y:S02]  /*0d10*/  IMAD.WIDE R18, R19, 0x4, R8.reuse ;  /* 0x0000000413127825 */ /* 0x108fe400078e0208 */
[----:B------:R-:W2:Y:S02]  /*0d20*/  LDG.E R16, desc[UR10][R16.64] ;  /* 0x0000000a10107981 */ /* 0x000ea4000c1e1900 */
[----:B----4-:R-:W-:Y:S02]  /*0d30*/  IMAD.WIDE R8, R21, 0x4, R8 ;  /* 0x0000000415087825 */ /* 0x010fe400078e0208 */
[----:B------:R-:W3:Y:S04]  /*0d40*/  LDG.E R18, desc[UR10][R18.64] ;  /* 0x0000000a12127981 */ /* 0x000ee8000c1e1900 */
[----:B------:R-:W4:Y:S01]  /*0d50*/  LDG.E R8, desc[UR10][R8.64] ;  /* 0x0000000a08087981 */ /* 0x000f22000c1e1900 */
[----:B------:R-:W-:Y:S01]  /*0d60*/  IADD3 R4, PT, PT, R4, 0x4, RZ ;  /* 0x0000000404047810 */ /* 0x000fe20007ffe0ff */
[----:B-----5:R-:W-:-:S04]  /*0d70*/  FFMA R3, R15, R3, R6 ;  /* 0x000000030f037223 */ /* 0x020fc80000000006 */
[----:B--2---:R-:W-:-:S04]  /*0d80*/  FFMA R3, R16, R7, R3 ;  /* 0x0000000710037223 */ /* 0x004fc80000000003 */
[----:B---3--:R-:W-:-:S04]  /*0d90*/  FFMA R3, R18, R12, R3 ;  /* 0x0000000c12037223 */ /* 0x008fc80000000003 */
[----:B----4-:R-:W-:-:S07]  /*0da0*/  FFMA R6, R8, R13, R3 ;  /* 0x0000000d08067223 */ /* 0x010fce0000000003 */
.L_x_51:
[----:B------:R-:W-:Y:S05]  /*0db0*/  BSYNC.RECONVERGENT B1 ;  /* 0x0000000000017941 */ /* 0x000fea0003800200 */
.L_x_50:
[----:B------:R-:W-:Y:S05]  /*0dc0*/  @!P1 BRA `(.L_x_44) ;  /* 0x00000000005c9947 */ /* 0x000fea0003800000 */
[----:B------:R-:W0:Y:S08]  /*0dd0*/  LDC.64 R14, c[0x0][0x380] ;  /* 0x0000e000ff0e7b82 */ /* 0x000e300000000a00 */
[----:B------:R-:W1:Y:S08]  /*0de0*/  LDC.64 R8, c[0x0][0x398] ;  /* 0x0000e600ff087b82 */ /* 0x000e700000000a00 */
[----:B------:R-:W2:Y:S01]  /*0df0*/  LDC.64 R10, c[0x0][0x390] ;  /* 0x0000e400ff0a7b82 */ /* 0x000ea20000000a00 */
[----:B0-----:R-:W-:-:S05]  /*0e00*/  IMAD.WIDE R14, R4, 0x4, R14 ;  /* 0x00000004040e7825 */ /* 0x001fca00078e020e */
[----:B------:R-:W1:Y:S01]  /*0e10*/  LDG.E R13, desc[UR10][R14.64] ;  /* 0x0000000a0e0d7981 */ /* 0x000e62000c1e1900 */
[----:B--2---:R-:W-:-:S05]  /*0e20*/  IMAD.WIDE R10, R4, 0x4, R10 ;  /* 0x00000004040a7825 */ /* 0x004fca00078e020a */
[----:B------:R-:W2:Y:S01]  /*0e30*/  LDG.E R3, desc[UR10][R10.64] ;  /* 0x0000000a0a037981 */ /* 0x000ea2000c1e1900 */
[----:B-1----:R-:W-:-:S06]  /*0e40*/  IMAD.WIDE R12, R13, 0x4, R8 ;  /* 0x000000040d0c7825 */ /* 0x002fcc00078e0208 */
[----:B------:R-:W2:Y:S01]  /*0e50*/  LDG.E R13, desc[UR10][R12.64] ;  /* 0x0000000a0c0d7981 */ /* 0x000ea2000c1e1900 */
[----:B------:R-:W-:Y:S01]  /*0e60*/  ISETP.NE.AND P0, PT, R5, 0x1, PT ;  /* 0x000000010500780c */ /* 0x000fe20003f05270 */
[----:B--2---:R-:W-:-:S12]  /*0e70*/  FFMA R6, R13, R3, R6 ;  /* 0x000000030d067223 */ /* 0x004fd80000000006 */
[----:B------:R-:W-:Y:S05]  /*0e80*/  @!P0 BRA `(.L_x_44) ;  /* 0x00000000002c8947 */ /* 0x000fea0003800000 */
[----:B------:R-:W-:Y:S01]  /*0e90*/  ISETP.NE.AND P0, PT, R5, 0x2, PT ;  /* 0x000000020500780c */ /* 0x000fe20003f05270 */
[----:B------:R-:W2:Y:S04]  /*0ea0*/  LDG.E R3, desc[UR10][R10.64+0x4] ;  /* 0x0000040a0a037981 */ /* 0x000ea8000c1e1900 */
[----:B------:R-:W3:Y:S08]  /*0eb0*/  LDG.E R5, desc[UR10][R14.64+0x4] ;  /* 0x0000040a0e057981 */ /* 0x000ef0000c1e1900 */
[----:B------:R-:W4:Y:S01]  /*0ec0*/  @P0 LDG.E R7, desc[UR10][R14.64+0x8] ;  /* 0x0000080a0e070981 */ /* 0x000f22000c1e1900 */
[----:B---3--:R-:W-:-:S06]  /*0ed0*/  IMAD.WIDE R4, R5, 0x4, R8 ;  /* 0x0000000405047825 */ /* 0x008fcc00078e0208 */
[----:B------:R-:W2:Y:S01]  /*0ee0*/  LDG.E R5, desc[UR10][R4.64] ;  /* 0x0000000a04057981 */ /* 0x000ea2000c1e1900 */
[----:B----4-:R-:W-:-:S03]  /*0ef0*/  @P0 IMAD.WIDE R8, R7, 0x4, R8 ;  /* 0x0000000407080825 */ /* 0x010fc600078e0208 */
[----:B------:R-:W3:Y:S04]  /*0f00*/  @P0 LDG.E R7, desc[UR10][R10.64+0x8] ;  /* 0x0000080a0a070981 */ /* 0x000ee8000c1e1900 */
[----:B------:R-:W3:Y:S01]  /*0f10*/  @P0 LDG.E R9, desc[UR10][R8.64] ;  /* 0x0000000a08090981 */ /* 0x000ee2000c1e1900 */
[----:B--2---:R-:W-:-:S04]  /*0f20*/  FFMA R6, R5, R3, R6 ;  /* 0x0000000305067223 */ /* 0x004fc80000000006 */
[----:B---3--:R-:W-:-:S07]  /*0f30*/  @P0 FFMA R6, R9, R7, R6 ;  /* 0x0000000709060223 */ /* 0x008fce0000000006 */
.L_x_44:
[----:B------:R-:W-:Y:S05]  /*0f40*/  BSYNC.RECONVERGENT B0 ;  /* 0x0000000000007941 */ /* 0x000fea0003800200 */
.L_x_43:
[----:B------:R-:W-:Y:S01]  /*0f50*/  HFMA2 R3, -RZ, RZ, 0.96630859375, -0.0022525787353515625 ;  /* 0x3bbb989dff037431 */ /* 0x000fe200000001ff */
[----:B------:R-:W-:Y:S01]  /*0f60*/  MOV R4, 0x437c0000 ;  /* 0x437c000000047802 */ /* 0x000fe20000000f00 */
[----:B------:R-:W-:Y:S03]  /*0f70*/  BSSY.RECONVERGENT B0, `(.L_x_52) ;  /* 0x0000015000007945 */ /* 0x000fe60003800200 */
[----:B------:R-:W-:-:S04]  /*0f80*/  FFMA.SAT R3, R6, -R3, 0.5 ;  /* 0x3f00000006037423 */ /* 0x000fc80000002803 */
[----:B------:R-:W-:-:S04]  /*0f90*/  FFMA.RM R3, R3, R4, 12582913 ;  /* 0x4b40000103037423 */ /* 0x000fc80000004004 */
[C---:B------:R-:W-:Y:S01]  /*0fa0*/  FADD R5, R3.reuse, -12583039 ;  /* 0xcb40007f03057421 */ /* 0x040fe20000000000 */
[----:B------:R-:W-:-:S03]  /*0fb0*/  SHF.L.U32 R3, R3, 0x17, RZ ;  /* 0x0000001703037819 */ /* 0x000fc600000006ff */
[----:B------:R-:W-:-:S04]  /*0fc0*/  FFMA R5, R6, -1.4426950216293334961, -R5 ;  /* 0xbfb8aa3b06057823 */ /* 0x000fc80000000805 */
[----:B------:R-:W-:-:S04]  /*0fd0*/  FFMA R5, R6, -1.925963033500011079e-08, R5 ;  /* 0xb2a5706006057823 */ /* 0x000fc80000000005 */
[----:B------:R-:W0:Y:S02]  /*0fe0*/  MUFU.EX2 R4, R5 ;  /* 0x0000000500047308 */ /* 0x000e240000000800 */
[----:B0-----:R-:W-:-:S05]  /*0ff0*/  FFMA R8, R3, R4, 1 ;  /* 0x3f80000003087423 */ /* 0x001fca0000000004 */
[----:B------:R-:W-:-:S04]  /*1000*/  IADD3 R3, PT, PT, R8, 0x1800000, RZ ;  /* 0x0180000008037810 */ /* 0x000fc80007ffe0ff */
[----:B------:R-:W-:-:S04]  /*1010*/  LOP3.LUT R3, R3, 0x7f800000, RZ, 0xc0, !PT ;  /* 0x7f80000003037812 */ /* 0x000fc800078ec0ff */
[----:B------:R-:W-:-:S13]  /*1020*/  ISETP.GT.U32.AND P0, PT, R3, 0x1ffffff, PT ;  /* 0x01ffffff0300780c */ /* 0x000fda0003f04070 */
[----:B------:R-:W-:Y:S05]  /*1030*/  @P0 BRA `(.L_x_53) ;  /* 0x0000000000100947 */ /* 0x000fea0003800000 */
[----:B------:R-:W-:-:S07]  /*1040*/  MOV R6, 0x1060 ;  /* 0x0000106000067802 */ /* 0x000fce0000000f00 */
[----:B------:R-:W-:Y:S05]  /*1050*/  CALL.REL.NOINC `($__internal_1_$__cuda_sm20_rcp_rn_f32_slowpath) ;  /* 0x0000000000307944 */ /* 0x000fea0003c00000 */
[----:B------:R-:W-:Y:S01]  /*1060*/  MOV R7, R5 ;  /* 0x0000000500077202 */ /* 0x000fe20000000f00 */
[----:B------:R-:W-:Y:S06]  /*1070*/  BRA `(.L_x_54) ;  /* 0x0000000000107947 */ /* 0x000fec0003800000 */
.L_x_53:
[----:B------:R-:W0:Y:S02]  /*1080*/  MUFU.RCP R7, R8 ;  /* 0x0000000800077308 */ /* 0x000e240000001000 */
[----:B0-----:R-:W-:-:S04]  /*1090*/  FFMA R3, R8, R7, -1 ;  /* 0xbf80000008037423 */ /* 0x001fc80000000007 */
[----:B------:R-:W-:-:S04]  /*10a0*/  FADD.FTZ R4, -R3, -RZ ;  /* 0x800000ff03047221 */ /* 0x000fc80000010100 */
[----:B------:R-:W-:-:S07]  /*10b0*/  FFMA R7, R7, R4, R7 ;  /* 0x0000000407077223 */ /* 0x000fce0000000007 */
.L_x_54:
[----:B------:R-:W-:Y:S05]  /*10c0*/  BSYNC.RECONVERGENT B0 ;  /* 0x0000000000007941 */ /* 0x000fea0003800200 */
.L_x_52:
[----:B------:R-:W0:Y:S02]  /*10d0*/  LDC.64 R4, c[0x0][0x3a8] ;  /* 0x0000ea00ff047b82 */ /* 0x000e240000000a00 */
[----:B0-----:R-:W-:-:S05]  /*10e0*/  IMAD.WIDE R2, R2, 0x4, R4 ;  /* 0x0000000402027825 */ /* 0x001fca00078e0204 */
[----:B------:R0:W-:Y:S01]  /*10f0*/  STG.E desc[UR10][R2.64], R7 ;  /* 0x0000000702007986 */ /* 0x0001e2000c10190a */
[----:B------:R-:W-:Y:S05]  /*1100*/  @!P3 BRA `(.L_x_55) ;  /* 0xfffffff00000b947 */ /* 0x000fea000383ffff */
[----:B------:R-:W-:Y:S05]  /*1110*/  EXIT ;  /* 0x000000000000794d */ /* 0x000fea0003800000 */
        .weak           $__internal_1_$__cuda_sm20_rcp_rn_f32_slowpath
        .type           $__internal_1_$__cuda_sm20_rcp_rn_f32_slowpath,@function
        .size           $__internal_1_$__cuda_sm20_rcp_rn_f32_slowpath,(.L_x_84 - $__internal_1_$__cuda_sm20_rcp_rn_f32_slowpath)
$__internal_1_$__cuda_sm20_rcp_rn_f32_slowpath:
[----:B------:R-:W-:Y:S01]  /*1120*/  SHF.L.U32 R3, R8, 0x1, RZ ;  /* 0x0000000108037819 */ /* 0x000fe200000006ff */
[----:B------:R-:W-:Y:S03]  /*1130*/  BSSY.RECONVERGENT B1, `(.L_x_56) ;  /* 0x0000031000017945 */ /* 0x000fe60003800200 */
[----:B------:R-:W-:Y:S02]  /*1140*/  SHF.R.U32.HI R9, RZ, 0x18, R3 ;  /* 0x00000018ff097819 */ /* 0x000fe40000011603 */
[----:B------:R-:W-:Y:S02]  /*1150*/  MOV R3, R8 ;  /* 0x0000000800037202 */ /* 0x000fe40000000f00 */
[----:B------:R-:W-:-:S13]  /*1160*/  ISETP.NE.U32.AND P0, PT, R9, RZ, PT ;  /* 0x000000ff0900720c */ /* 0x000fda0003f05070 */
[----:B------:R-:W-:Y:S05]  /*1170*/  @P0 BRA `(.L_x_57) ;  /* 0x0000000000280947 */ /* 0x000fea0003800000 */
[----:B------:R-:W-:-:S04]  /*1180*/  SHF.L.U32 R4, R3, 0x1, RZ ;  /* 0x0000000103047819 */ /* 0x000fc800000006ff */
[----:B------:R-:W-:-:S13]  /*1190*/  ISETP.NE.AND P0, PT, R4, RZ, PT ;  /* 0x000000ff0400720c */ /* 0x000fda0003f05270 */
[----:B------:R-:W-:Y:S01]  /*11a0*/  @P0 FFMA R7, R3, 1.84467440737095516160e+19, RZ ;  /* 0x5f80000003070823 */ /* 0x000fe200000000ff */
[----:B------:R-:W-:Y:S08]  /*11b0*/  @!P0 MUFU.RCP R5, R3 ;  /* 0x0000000300058308 */ /* 0x000ff00000001000 */
[----:B------:R-:W0:Y:S02]  /*11c0*/  @P0 MUFU.RCP R4, R7 ;  /* 0x0000000700040308 */ /* 0x000e240000001000 */
[----:B0-----:R-:W-:-:S04]  /*11d0*/  @P0 FFMA R8, R7, R4, -1 ;  /* 0xbf80000007080423 */ /* 0x001fc80000000004 */
[----:B------:R-:W-:-:S04]  /*11e0*/  @P0 FADD.FTZ R9, -R8, -RZ ;  /* 0x800000ff08090221 */ /* 0x000fc80000010100 */
[----:B------:R-:W-:-:S04]  /*11f0*/  @P0 FFMA R4, R4, R9, R4 ;  /* 0x0000000904040223 */ /* 0x000fc80000000004 */
[----:B------:R-:W-:Y:S01]  /*1200*/  @P0 FFMA R5, R4, 1.84467440737095516160e+19, RZ ;  /* 0x5f80000004050823 */ /* 0x000fe200000000ff */
[----:B------:R-:W-:Y:S06]  /*1210*/  BRA `(.L_x_58) ;  /* 0x0000000000887947 */ /* 0x000fec0003800000 */
.L_x_57:
[----:B------:R-:W-:-:S04]  /*1220*/  IADD3 R11, PT, PT, R9, -0xfd, RZ ;  /* 0xffffff03090b7810 */ /* 0x000fc80007ffe0ff */
[----:B------:R-:W-:-:S13]  /*1230*/  ISETP.GT.U32.AND P0, PT, R11, 0x1, PT ;  /* 0x000000010b00780c */ /* 0x000fda0003f04070 */
[----:B------:R-:W-:Y:S05]  /*1240*/  @P0 BRA `(.L_x_59) ;  /* 0x0000000000780947 */ /* 0x000fea0003800000 */
[----:B------:R-:W-:Y:S01]  /*1250*/  LOP3.LUT R4, R3, 0x7fffff, RZ, 0xc0, !PT ;  /* 0x007fffff03047812 */ /* 0x000fe200078ec0ff */
[----:B------:R-:W-:-:S03]  /*1260*/  HFMA2 R10, -RZ, RZ, 0, 1.78813934326171875e-07 ;  /* 0x00000003ff0a7431 */ /* 0x000fc600000001ff */
[----:B------:R-:W-:-:S04]  /*1270*/  LOP3.LUT R4, R4, 0x3f800000, RZ, 0xfc, !PT ;  /* 0x3f80000004047812 */ /* 0x000fc800078efcff */
[----:B------:R-:W0:Y:S01]  /*1280*/  MUFU.RCP R5, R4 ;  /* 0x0000000400057308 */ /* 0x000e220000001000 */
[----:B------:R-:W-:Y:S01]  /*1290*/  SHF.L.U32 R10, R10, R11, RZ ;  /* 0x0000000b0a0a7219 */ /* 0x000fe200000006ff */
[----:B0-----:R-:W-:-:S04]  /*12a0*/  FFMA R7, R4, R5, -1 ;  /* 0xbf80000004077423 */ /* 0x001fc80000000005 */
[----:B------:R-:W-:-:S04]  /*12b0*/  FADD.FTZ R8, -R7, -RZ ;  /* 0x800000ff07087221 */ /* 0x000fc80000010100 */
[CCC-:B------:R-:W-:Y:S01]  /*12c0*/  FFMA.RM R7, R5.reuse, R8.reuse, R5.reuse ;  /* 0x0000000805077223 */ /* 0x1c0fe20000004005 */
[----:B------:R-:W-:-:S04]  /*12d0*/  FFMA.RP R8, R5, R8, R5 ;  /* 0x0000000805087223 */ /* 0x000fc80000008005 */
[C---:B------:R-:W-:Y:S02]  /*12e0*/  LOP3.LUT R5, R7.reuse, 0x7fffff, RZ, 0xc0, !PT ;  /* 0x007fffff07057812 */ /* 0x040fe400078ec0ff */
[----:B------:R-:W-:Y:S02]  /*12f0*/  FSETP.NEU.FTZ.AND P0, PT, R7, R8, PT ;  /* 0x000000080700720b */ /* 0x000fe40003f1d000 */
[----:B------:R-:W-:Y:S02]  /*1300*/  LOP3.LUT R5, R5, 0x800000, RZ, 0xfc, !PT ;  /* 0x0080000005057812 */ /* 0x000fe400078efcff */
[----:B------:R-:W-:Y:S02]  /*1310*/  SEL R7, RZ, 0xffffffff, !P0 ;  /* 0xffffffffff077807 */ /* 0x000fe40004000000 */
[----:B------:R-:W-:Y:S02]  /*1320*/  LOP3.LUT R10, R10, R5, RZ, 0xc0, !PT ;  /* 0x000000050a0a7212 */ /* 0x000fe400078ec0ff */
[----:B------:R-:W-:-:S02]  /*1330*/  IADD3 R4, PT, PT, -R7, RZ, RZ ;  /* 0x000000ff07047210 */ /* 0x000fc40007ffe1ff */
[-C--:B------:R-:W-:Y:S02]  /*1340*/  SHF.R.U32.HI R10, RZ, R11.reuse, R10 ;  /* 0x0000000bff0a7219 */ /* 0x080fe4000001160a */
[----:B------:R-:W-:Y:S02]  /*1350*/  LOP3.LUT P1, RZ, R4, R11, R5, 0xf8, !PT ;  /* 0x0000000b04ff7212 */ /* 0x000fe4000782f805 */
[C---:B------:R-:W-:Y:S02]  /*1360*/  LOP3.LUT P0, RZ, R10.reuse, 0x1, RZ, 0xc0, !PT ;  /* 0x000000010aff7812 */ /* 0x040fe4000780c0ff */
[----:B------:R-:W-:-:S04]  /*1370*/  LOP3.LUT P2, RZ, R10, 0x2, RZ, 0xc0, !PT ;  /* 0x000000020aff7812 */ /* 0x000fc8000784c0ff */
[----:B------:R-:W-:Y:S02]  /*1380*/  PLOP3.LUT P0, PT, P0, P1, P2, 0xe0, 0x0 ;  /* 0x000000000000781c */ /* 0x000fe40000703c20 */
[----:B------:R-:W-:Y:S02]  /*1390*/  LOP3.LUT P1, RZ, R3, 0x7fffff, RZ, 0xc0, !PT ;  /* 0x007fffff03ff7812 */ /* 0x000fe4000782c0ff */
[----:B------:R-:W-:-:S04]  /*13a0*/  SEL R4, RZ, 0x1, !P0 ;  /* 0x00000001ff047807 */ /* 0x000fc80004000000 */
[----:B------:R-:W-:-:S04]  /*13b0*/  IADD3 R4, PT, PT, -R4, RZ, RZ ;  /* 0x000000ff04047210 */ /* 0x000fc80007ffe1ff */
[----:B------:R-:W-:Y:S02]  /*13c0*/  ISETP.GE.AND P0, PT, R4, RZ, PT ;  /* 0x000000ff0400720c */ /* 0x000fe40003f06270 */
[----:B------:R-:W-:-:S04]  /*13d0*/  IADD3 R4, PT, PT, R9, -0xfc, RZ ;  /* 0xffffff0409047810 */ /* 0x000fc80007ffe0ff */
[----:B------:R-:W-:-:S07]  /*13e0*/  SHF.R.U32.HI R4, RZ, R4, R5 ;  /* 0x00000004ff047219 */ /* 0x000fce0000011605 */
[----:B------:R-:W-:-:S04]  /*13f0*/  @!P0 IADD3 R4, PT, PT, R4, 0x1, RZ ;  /* 0x0000000104048810 */ /* 0x000fc80007ffe0ff */
[----:B------:R-:W-:-:S04]  /*1400*/  @!P1 SHF.L.U32 R4, R4, 0x1, RZ ;  /* 0x0000000104049819 */ /* 0x000fc800000006ff */
[----:B------:R-:W-:Y:S01]  /*1410*/  LOP3.LUT R5, R4, 0x80000000, R3, 0xf8, !PT ;  /* 0x8000000004057812 */ /* 0x000fe200078ef803 */
[----:B------:R-:W-:Y:S06]  /*1420*/  BRA `(.L_x_58) ;  /* 0x0000000000047947 */ /* 0x000fec0003800000 */
.L_x_59:
[----:B------:R0:W1:Y:S02]  /*1430*/  MUFU.RCP R5, R3 ;  /* 0x0000000300057308 */ /* 0x0000640000001000 */
.L_x_58:
[----:B------:R-:W-:Y:S05]  /*1440*/  BSYNC.RECONVERGENT B1 ;  /* 0x0000000000017941 */ /* 0x000fea0003800200 */
.L_x_56:
[----:B------:R-:W-:-:S04]  /*1450*/  MOV R7, 0x0 ;  /* 0x0000000000077802 */ /* 0x000fc80000000f00 */
[----:B01----:R-:W-:Y:S05]  /*1460*/  RET.REL.NODEC R6 `(_Z9SparseMULPiS_PfS0_iS0_i) ;  /* 0xffffffe806e47950 */ /* 0x003fea0003c3ffff */
.L_x_60:
        /* <DEDUP_REMOVED lines=9> */
.L_x_84:


//--------------------- .text._Z32reductionKernelOp_STOP_cryterionPbS_i --------------------------
	.section	.text._Z32reductionKernelOp_STOP_cryterionPbS_i,"ax",@progbits
	.align	128
        .global         _Z32reductionKernelOp_STOP_cryterionPbS_i
        .type           _Z32reductionKernelOp_STOP_cryterionPbS_i,@function
        .size           _Z32reductionKernelOp_STOP_cryterionPbS_i,(.L_x_92 - _Z32reductionKernelOp_STOP_cryterionPbS_i)
        .other          _Z32reductionKernelOp_STOP_cryterionPbS_i,@"STO_CUDA_ENTRY STV_DEFAULT"
_Z32reductionKernelOp_STOP_cryterionPbS_i:
.text._Z32reductionKernelOp_STOP_cryterionPbS_i:
[----:B------:R-:W-:Y:S01]  /*0000*/  LDC R1, c[0x0][0x37c] ;  /* 0x0000df00ff017b82 */ /* 0x000fe20000000800 */
[----:B------:R-:W0:Y:S01]  /*0010*/  S2R R3, SR_TID.X ;  /* 0x0000000000037919 */ /* 0x000e220000002100 */
[----:B------:R-:W0:Y:S01]  /*0020*/  LDCU UR4, c[0x0][0x360] ;  /* 0x00006c00ff0477ac */ /* 0x000e220008000800 */
[----:B------:R-:W0:Y:S01]  /*0030*/  S2R R0, SR_CTAID.X ;  /* 0x0000000000007919 */ /* 0x000e220000002500 */
[----:B------:R-:W1:Y:S01]  /*0040*/  LDCU UR5, c[0x0][0x390] ;  /* 0x00007200ff0577ac */ /* 0x000e620008000800 */
[----:B------:R-:W2:Y:S01]  /*0050*/  LDCU.64 UR6, c[0x0][0x358] ;  /* 0x00006b00ff0677ac */ /* 0x000ea20008000a00 */
[----:B0-----:R-:W-:-:S05]  /*0060*/  IMAD R5, R0, UR4, R3 ;  /* 0x0000000400057c24 */ /* 0x001fca000f8e0203 */
[----:B-1----:R-:W-:-:S13]  /*0070*/  ISETP.GE.U32.AND P0, PT, R5, UR5, PT ;  /* 0x0000000505007c0c */ /* 0x002fda000bf06070 */
[----:B------:R-:W0:Y:S02]  /*0080*/  @!P0 LDC.64 R6, c[0x0][0x380] ;  /* 0x0000e000ff068b82 */ /* 0x000e240000000a00 */
[----:B0-----:R-:W-:-:S05]  /*0090*/  @!P0 IADD3 R4, P1, PT, R5, R6, RZ ;  /* 0x0000000605048210 */ /* 0x001fca0007f3e0ff */
[----:B------:R-:W-:-:S05]  /*00a0*/  @!P0 IMAD.X R5, RZ, RZ, R7, P1 ;  /* 0x000000ffff058224 */ /* 0x000fca00008e0607 */
[----:B--2---:R-:W2:Y:S01]  /*00b0*/  @!P0 LDG.E.U8 R4, desc[UR6][R4.64] ;  /* 0x0000000604048981 */ /* 0x004ea2000c1e1100 */
[----:B------:R-:W0:Y:S01]  /*00c0*/  S2UR UR5, SR_CgaCtaId ;  /* 0x00000000000579c3 */ /* 0x000e220000008800 */
[----:B------:R-:W-:Y:S01]  /*00d0*/  UMOV UR4, 0x400 ;  /* 0x0000040000047882 */ /* 0x000fe20000000000 */
[C---:B------:R-:W-:Y:S01]  /*00e0*/  ISETP.GT.U32.AND P6, PT, R3.reuse, 0x3f, PT ;  /* 0x0000003f0300780c */ /* 0x040fe20003fc4070 */
[----:B------:R-:W-:Y:S01]  /*00f0*/  BSSY.RECONVERGENT B0, `(.L_x_61) ;  /* 0x0000013000007945 */ /* 0x000fe20003800200 */
[C---:B------:R-:W-:Y:S02]  /*0100*/  ISETP.GT.U32.AND P5, PT, R3.reuse, 0x1f, PT ;  /* 0x0000001f0300780c */ /* 0x040fe40003fa4070 */
[C---:B------:R-:W-:Y:S02]  /*0110*/  ISETP.GT.U32.AND P4, PT, R3.reuse, 0xf, PT ;  /* 0x0000000f0300780c */ /* 0x040fe40003f84070 */
[C---:B------:R-:W-:Y:S02]  /*0120*/  ISETP.GT.U32.AND P3, PT, R3.reuse, 0x7, PT ;  /* 0x000000070300780c */ /* 0x040fe40003f64070 */
[----:B------:R-:W-:Y:S01]  /*0130*/  ISETP.GT.U32.AND P2, PT, R3, 0x3, PT ;  /* 0x000000030300780c */ /* 0x000fe20003f44070 */
[----:B0-----:R-:W-:Y:S01]  /*0140*/  ULEA UR4, UR5, UR4, 0x18 ;  /* 0x0000000405047291 */ /* 0x001fe2000f8ec0ff */
[----:B--2---:R-:W-:-:S02]  /*0150*/  @!P0 ISETP.NE.AND P1, PT, R4, RZ, PT ;  /* 0x000000ff0400820c */ /* 0x004fc40003f25270 */
[----:B------:R-:W-:Y:S02]  /*0160*/  PRMT R4, RZ, 0x7610, R4 ;  /* 0x00007610ff047816 */ /* 0x000fe40000000004 */
[----:B------:R-:W-:Y:S02]  /*0170*/  @!P0 SEL R2, RZ, 0x1, P1 ;  /* 0x00000001ff028807 */ /* 0x000fe40000800000 */
[----:B------:R-:W-:-:S03]  /*0180*/  ISETP.GT.U32.AND P1, PT, R3, 0x1, PT ;  /* 0x000000010300780c */ /* 0x000fc60003f24070 */
[----:B------:R0:W-:Y:S04]  /*0190*/  @!P0 STS.U8 [R3+UR4], R2 ;  /* 0x0000000203008988 */ /* 0x0001e80008000004 */
[----:B------:R0:W-:Y:S01]  /*01a0*/  @P0 STS.U8 [R3+UR4], RZ ;  /* 0x000000ff03000988 */ /* 0x0001e20008000004 */
[----:B------:R-:W-:Y:S06]  /*01b0*/  BAR.SYNC.DEFER_BLOCKING 0x0 ;  /* 0x0000000000007b1d */ /* 0x000fec0000010000 */
[----:B------:R-:W-:Y:S05]  /*01c0*/  @P6 BRA `(.L_x_62) ;  /* 0x0000000000146947 */ /* 0x000fea0003800000 */
[----:B0-----:R-:W0:Y:S02]  /*01d0*/  LDS.U8 R2, [R3+UR4] ;  /* 0x0000000403027984 */ /* 0x001e240008000000 */
[----:B0-----:R-:W-:-:S13]  /*01e0*/  ISETP.NE.AND P0, PT, R2, RZ, PT ;  /* 0x000000ff0200720c */ /* 0x001fda0003f05270 */
[----:B------:R-:W0:Y:S02]  /*01f0*/  @!P0 LDS.U8 R2, [R3+UR4+0x40] ;  /* 0x0000400403028984 */ /* 0x000e240008000000 */
[----:B0-----:R-:W-:-:S04]  /*0200*/  ISETP.NE.OR P0, PT, R2, RZ, P0 ;  /* 0x000000ff0200720c */ /* 0x001fc80000705670 */
[----:B------:R-:W-:-:S09]  /*0210*/  SEL R4, RZ, 0x1, !P0 ;  /* 0x00000001ff047807 */ /* 0x000fd20004000000 */
.L_x_62:
[----:B------:R-:W-:Y:S05]  /*0220*/  BSYNC.RECONVERGENT B0 ;  /* 0x0000000000007941 */ /* 0x000fea0003800200 */
.L_x_61:
[----:B------:R-:W-:Y:S01]  /*0230*/  BAR.SYNC.DEFER_BLOCKING 0x0 ;  /* 0x0000000000007b1d */ /* 0x000fe20000010000 */
[----:B------:R-:W-:-:S05]  /*0240*/  ISETP.NE.AND P0, PT, R3, RZ, PT ;  /* 0x000000ff0300720c */ /* 0x000fca0003f05270 */
[----:B------:R-:W-:Y:S01]  /*0250*/  BSSY.RECONVERGENT B0, `(.L_x_63) ;  /* 0x0000009000007945 */ /* 0x000fe20003800200 */
[----:B------:R1:W-:Y:S01]  /*0260*/  @!P6 STS.U8 [R3+UR4], R4 ;  /* 0x000000040300e988 */ /* 0x0003e20008000004 */
[----:B------:R-:W-:Y:S06]  /*0270*/  BAR.SYNC.DEFER_BLOCKING 0x0 ;  /* 0x0000000000007b1d */ /* 0x000fec0000010000 */
[----:B------:R-:W-:Y:S05]  /*0280*/  @P5 BRA `(.L_x_64) ;  /* 0x0000000000145947 */ /* 0x000fea0003800000 */
[----:B0-----:R-:W0:Y:S02]  /*0290*/  LDS.U8 R2, [R3+UR4] ;  /* 0x0000000403027984 */ /* 0x001e240008000000 */
[----:B0-----:R-:W-:-:S13]  /*02a0*/  ISETP.NE.AND P6, PT, R2, RZ, PT ;  /* 0x000000ff0200720c */ /* 0x001fda0003fc5270 */
[----:B------:R-:W0:Y:S02]  /*02b0*/  @!P6 LDS.U8 R2, [R3+UR4+0x20] ;  /* 0x000020040302e984 */ /* 0x000e240008000000 */
[----:B0-----:R-:W-:-:S04]  /*02c0*/  ISETP.NE.OR P6, PT, R2, RZ, P6 ;  /* 0x000000ff0200720c */ /* 0x001fc800037c5670 */
[----:B-1----:R-:W-:-:S09]  /*02d0*/  SEL R4, RZ, 0x1, !P6 ;  /* 0x00000001ff047807 */ /* 0x002fd20007000000 */
.L_x_64:
[----:B------:R-:W-:Y:S05]  /*02e0*/  BSYNC.RECONVERGENT B0 ;  /* 0x0000000000007941 */ /* 0x000fea0003800200 */
.L_x_63:
[----:B------:R-:W-:Y:S06]  /*02f0*/  BAR.SYNC.DEFER_BLOCKING 0x0 ;  /* 0x0000000000007b1d */ /* 0x000fec0000010000 */
        /* <DEDUP_REMOVED lines=8> */
[----:B-12---:R-:W-:-:S09]  /*0380*/  SEL R4, RZ, 0x1, !P5 ;  /* 0x00000001ff047807 */ /* 0x006fd20006800000 */
.L_x_66:
[----:B------:R-:W-:Y:S05]  /*0390*/  BSYNC.RECONVERGENT B0 ;  /* 0x0000000000007941 */ /* 0x000fea0003800200 */
.L_x_65:
        /* <DEDUP_REMOVED lines=9> */
[----:B-123--:R-:W-:-:S09]  /*0430*/  SEL R4, RZ, 0x1, !P4 ;  /* 0x00000001ff047807 */ /* 0x00efd20006000000 */
.L_x_68:
[----:B------:R-:W-:Y:S05]  /*0440*/  BSYNC.RECONVERGENT B0 ;  /* 0x0000000000007941 */ /* 0x000fea0003800200 */
.L_x_67:
        /* <DEDUP_REMOVED lines=9> */
[----:B-1234-:R-:W-:-:S09]  /*04e0*/  SEL R4, RZ, 0x1, !P3 ;  /* 0x00000001ff047807 */ /* 0x01efd20005800000 */
.L_x_70:
[----:B------:R-:W-:Y:S05]  /*04f0*/  BSYNC.RECONVERGENT B0 ;  /* 0x0000000000007941 */ /* 0x000fea0003800200 */
.L_x_69:
        /* <DEDUP_REMOVED lines=10> */
.L_x_72:
[----:B------:R-:W-:Y:S05]  /*05a0*/  BSYNC.RECONVERGENT B0 ;  /* 0x0000000000007941 */ /* 0x000fea0003800200 */
.L_x_71:
[----:B------:R-:W-:Y:S06]  /*05b0*/  BAR.SYNC.DEFER_BLOCKING 0x0 ;  /* 0x0000000000007b1d */ /* 0x000fec0000010000 */
[----:B------:R-:W-:Y:S02]  /*05c0*/  @!P1 STS.U8 [R3+UR4], R4 ;  /* 0x0000000403009988 */ /* 0x000fe40008000004 */
[----:B------:R-:W-:Y:S06]  /*05d0*/  BAR.SYNC.DEFER_BLOCKING 0x0 ;  /* 0x0000000000007b1d */ /* 0x000fec0000010000 */
[----:B0-----:R-:W-:Y:S04]  /*05e0*/  @!P0 LDS.U8 R2, [R3+UR4] ;  /* 0x0000000403028984 */ /* 0x001fe80008000000 */
[----:B------:R-:W0:Y:S01]  /*05f0*/  @!P0 LDS.U8 R5, [UR4+0x1] ;  /* 0x00000104ff058984 */ /* 0x000e220008000000 */
[----:B------:R-:W-:Y:S01]  /*0600*/  BAR.SYNC.DEFER_BLOCKING 0x0 ;  /* 0x0000000000007b1d */ /* 0x000fe20000010000 */
[----:B0-----:R-:W-:-:S04]  /*0610*/  @!P0 LOP3.LUT P1, RZ, R2, 0xff, R5, 0xc8, !PT ;  /* 0x000000ff02ff8812 */ /* 0x001fc8000782c805 */
[----:B------:R-:W-:-:S04]  /*0620*/  @!P0 SEL R2, RZ, 0x1, !P1 ;  /* 0x00000001ff028807 */ /* 0x000fc80004800000 */
[----:B-1234-:R-:W-:-:S05]  /*0630*/  @!P0 PRMT R4, R2, 0x7610, R4 ;  /* 0x0000761002048816 */ /* 0x01efca0000000004 */
[----:B------:R0:W-:Y:S01]  /*0640*/  @!P0 STS.U8 [R3+UR4], R4 ;  /* 0x0000000403008988 */ /* 0x0001e20008000004 */
[----:B------:R-:W-:Y:S06]  /*0650*/  BAR.SYNC.DEFER_BLOCKING 0x0 ;  /* 0x0000000000007b1d */ /* 0x000fec0000010000 */
[----:B------:R-:W-:Y:S05]  /*0660*/  @P0 EXIT ;  /* 0x000000000000094d */ /* 0x000fea0003800000 */
[----:B------:R-:W1:Y:S01]  /*0670*/  LDS.U8 R5, [UR4] ;  /* 0x00000004ff057984 */ /* 0x000e620008000000 */
[----:B------:R-:W2:Y:S02]  /*0680*/  LDCU.64 UR8, c[0x0][0x388] ;  /* 0x00007100ff0877ac */ /* 0x000ea40008000a00 */
[----:B--2---:R-:W-:-:S05]  /*0690*/  IADD3 R2, P0, PT, R0, UR8, RZ ;  /* 0x0000000800027c10 */ /* 0x004fca000ff1e0ff */
[----:B0-----:R-:W-:-:S05]  /*06a0*/  IMAD.X R3, RZ, RZ, UR9, P0 ;  /* 0x00000009ff037e24 */ /* 0x001fca00080e06ff */
[----:B-1----:R-:W-:Y:S01]  /*06b0*/  STG.E.U8 desc[UR6][R2.64], R5 ;  /* 0x0000000502007986 */ /* 0x002fe2000c101106 */
[----:B------:R-:W-:Y:S05]  /*06c0*/  EXIT ;  /* 0x000000000000794d */ /* 0x000fea0003800000 */
.L_x_73:
        /* <DEDUP_REMOVED lines=11> */
.L_x_92:


//--------------------- .text._Z32reductionKernelOp_count_col_sizePbPii --------------------------
	.section	.text._Z32reductionKernelOp_count_col_sizePbPii,"ax",@progbits
	.align	128
        .global         _Z32reductionKernelOp_count_col_sizePbPii
        .type           _Z32reductionKernelOp_count_col_sizePbPii,@function
        .size           _Z32reductionKernelOp_count_col_sizePbPii,(.L_x_93 - _Z32reductionKernelOp_count_col_sizePbPii)
        .other          _Z32reductionKernelOp_count_col_sizePbPii,@"STO_CUDA_ENTRY STV_DEFAULT"
_Z32reductionKernelOp_count_col_sizePbPii:
.text._Z32reductionKernelOp_count_col_sizePbPii:
        /* <DEDUP_REMOVED lines=10> */
[----:B------:R-:W-:-:S06]  /*00a0*/  @!P1 IMAD.X R3, RZ, RZ, R5, P0 ;  /* 0x000000ffff039224 */ /* 0x000fcc00000e0605 */
[----:B--2---:R-:W2:Y:S01]  /*00b0*/  @!P1 LDG.E.S8 R3, desc[UR6][R2.64] ;  /* 0x0000000602039981 */ /* 0x004ea2000c1e1300 */
[----:B------:R-:W0:Y:S01]  /*00c0*/  S2UR UR5, SR_CgaCtaId ;  /* 0x00000000000579c3 */ /* 0x000e220000008800 */
[----:B------:R-:W-:Y:S01]  /*00d0*/  UMOV UR4, 0x400 ;  /* 0x0000040000047882 */ /* 0x000fe20000000000 */
[----:B------:R-:W-:Y:S01]  /*00e0*/  ISETP.GT.U32.AND P0, PT, R6, 0x3f, PT ;  /* 0x0000003f0600780c */ /* 0x000fe20003f04070 */
[----:B------:R-:W-:Y:S01]  /*00f0*/  IMAD.MOV.U32 R5, RZ, RZ, RZ ;  /* 0x000000ffff057224 */ /* 0x000fe200078e00ff */
[----:B0-----:R-:W-:-:S06]  /*0100*/  ULEA UR4, UR5, UR4, 0x18 ;  /* 0x0000000405047291 */ /* 0x001fcc000f8ec0ff */
[----:B------:R-:W-:-:S05]  /*0110*/  LEA R0, R6, UR4, 0x2 ;  /* 0x0000000406007c11 */ /* 0x000fca000f8e10ff */
[----:B--2---:R-:W-:Y:S04]  /*0120*/  @!P1 STS [R0], R3 ;  /* 0x0000000300009388 */ /* 0x004fe80000000800 */
[----:B------:R-:W-:Y:S01]  /*0130*/  @P1 STS [R0], RZ ;  /* 0x000000ff00001388 */ /* 0x000fe20000000800 */
[----:B------:R-:W-:Y:S01]  /*0140*/  BAR.SYNC.DEFER_BLOCKING 0x0 ;  /* 0x0000000000007b1d */ /* 0x000fe20000010000 */
[----:B------:R-:W-:-:S05]  /*0150*/  ISETP.GT.U32.AND P1, PT, R6, 0x1f, PT ;  /* 0x0000001f0600780c */ /* 0x000fca0003f24070 */
[----:B------:R-:W-:Y:S04]  /*0160*/  @!P0 LDS R4, [R0] ;  /* 0x0000000000048984 */ /* 0x000fe80000000800 */
[----:B------:R-:W0:Y:S02]  /*0170*/  @!P0 LDS R7, [R0+0x100] ;  /* 0x0001000000078984 */ /* 0x000e240000000800 */
[----:B0-----:R-:W-:Y:S01]  /*0180*/  @!P0 IMAD.IADD R5, R4, 0x1, R7 ;  /* 0x0000000104058824 */ /* 0x001fe200078e0207 */
[----:B------:R-:W-:Y:S06]  /*0190*/  BAR.SYNC.DEFER_BLOCKING 0x0 ;  /* 0x0000000000007b1d */ /* 0x000fec0000010000 */
[----:B------:R-:W-:Y:S02]  /*01a0*/  @!P0 STS [R0], R5 ;  /* 0x0000000500008388 */ /* 0x000fe40000000800 */
        /* <DEDUP_REMOVED lines=11> */
[----:B0-----:R-:W-:Y:S01]  /*0260*/  @!P0 IADD3 R5, PT, PT, R2, R3, RZ ;  /* 0x0000000302058210 */ /* 0x001fe20007ffe0ff */
        /* <DEDUP_REMOVED lines=17> */
[----:B------:R-:W-:-:S05]  /*0380*/  ISETP.NE.AND P0, PT, R6, RZ, PT ;  /* 0x000000ff0600720c */ /* 0x000fca0003f05270 */
[----:B------:R-:W-:Y:S04]  /*0390*/  @!P1 LDS R2, [R0] ;  /* 0x0000000000029984 */ /* 0x000fe80000000800 */
[----:B------:R-:W0:Y:S02]  /*03a0*/  @!P1 LDS R3, [R0+0x8] ;  /* 0x0000080000039984 */ /* 0x000e240000000800 */
[----:B0-----:R-:W-:Y:S01]  /*03b0*/  @!P1 IADD3 R5, PT, PT, R2, R3, RZ ;  /* 0x0000000302059210 */ /* 0x001fe20007ffe0ff */
[----:B------:R-:W-:Y:S06]  /*03c0*/  BAR.SYNC.DEFER_BLOCKING 0x0 ;  /* 0x0000000000007b1d */ /* 0x000fec0000010000 */
[----:B------:R-:W-:Y:S02]  /*03d0*/  @!P1 STS [R0], R5 ;  /* 0x0000000500009388 */ /* 0x000fe40000000800 */
[----:B------:R-:W-:Y:S06]  /*03e0*/  BAR.SYNC.DEFER_BLOCKING 0x0 ;  /* 0x0000000000007b1d */ /* 0x000fec0000010000 */
[----:B------:R-:W-:Y:S04]  /*03f0*/  @!P0 LDS R2, [R0] ;  /* 0x0000000000028984 */ /* 0x000fe80000000800 */
[----:B------:R-:W0:Y:S02]  /*0400*/  @!P0 LDS R3, [UR4+0x4] ;  /* 0x00000404ff038984 */ /* 0x000e240008000800 */
[----:B0-----:R-:W-:Y:S01]  /*0410*/  @!P0 IMAD.IADD R5, R2, 0x1, R3 ;  /* 0x0000000102058824 */ /* 0x001fe200078e0203 */
[----:B------:R-:W-:Y:S06]  /*0420*/  BAR.SYNC.DEFER_BLOCKING 0x0 ;  /* 0x0000000000007b1d */ /* 0x000fec0000010000 */
[----:B------:R0:W-:Y:S02]  /*0430*/  @!P0 STS [R0], R5 ;  /* 0x0000000500008388 */ /* 0x0001e40000000800 */
[----:B------:R-:W-:Y:S06]  /*0440*/  BAR.SYNC.DEFER_BLOCKING 0x0 ;  /* 0x0000000000007b1d */ /* 0x000fec0000010000 */
[----:B------:R-:W-:Y:S05]  /*0450*/  @P0 EXIT ;  /* 0x000000000000094d */ /* 0x000fea0003800000 */
[----:B0-----:R-:W0:Y:S01]  /*0460*/  LDS R5, [UR4] ;  /* 0x00000004ff057984 */ /* 0x001e220008000800 */
[----:B------:R-:W1:Y:S02]  /*0470*/  LDC.64 R2, c[0x0][0x388] ;  /* 0x0000e200ff027b82 */ /* 0x000e640000000a00 */
[----:B-1----:R-:W-:-:S05]  /*0480*/  IMAD.WIDE.U32 R2, R9, 0x4, R2 ;  /* 0x0000000409027825 */ /* 0x002fca00078e0002 */
[----:B0-----:R-:W-:Y:S01]  /*0490*/  STG.E desc[UR6][R2.64], R5 ;  /* 0x0000000502007986 */ /* 0x001fe2000c101906 */
[----:B------:R-:W-:Y:S05]  /*04a0*/  EXIT ;  /* 0x000000000000794d */ /* 0x000fea0003800000 */
.L_x_74:
        /* <DEDUP_REMOVED lines=13> */
.L_x_93:


//--------------------- .text._Z17reductionKernelOpPfS_i --------------------------
	.section	.text._Z17reductionKernelOpPfS_i,"ax",@progbits
	.align	128
        .global         _Z17reductionKernelOpPfS_i
        .type           _Z17reductionKernelOpPfS_i,@function
        .size           _Z17reductionKernelOpPfS_i,(.L_x_94 - _Z17reductionKernelOpPfS_i)
        .other          _Z17reductionKernelOpPfS_i,@"STO_CUDA_ENTRY STV_DEFAULT"
_Z17reductionKernelOpPfS_i:
.text._Z17reductionKernelOpPfS_i:
        /* <DEDUP_REMOVED lines=9> */
[----:B0-----:R-:W-:-:S06]  /*0090*/  @!P1 IMAD.WIDE.U32 R2, R5, 0x4, R2 ;  /* 0x0000000405029825 */ /* 0x001fcc00078e0002 */
[----:B--2---:R-:W2:Y:S01]  /*00a0*/  @!P1 LDG.E R3, desc[UR6][R2.64] ;  /* 0x0000000602039981 */ /* 0x004ea2000c1e1900 */
[----:B------:R-:W0:Y:S01]  /*00b0*/  S2UR UR5, SR_CgaCtaId ;  /* 0x00000000000579c3 */ /* 0x000e220000008800 */
[----:B------:R-:W-:Y:S01]  /*00c0*/  UMOV UR4, 0x400 ;  /* 0x0000040000047882 */ /* 0x000fe20000000000 */
[----:B------:R-:W-:Y:S01]  /*00d0*/  ISETP.GT.U32.AND P0, PT, R6, 0x3f, PT ;  /* 0x0000003f0600780c */ /* 0x000fe20003f04070 */
[----:B------:R-:W-:Y:S01]  /*00e0*/  HFMA2 R5, -RZ, RZ, 0, 0 ;  /* 0x00000000ff057431 */ /* 0x000fe200000001ff */
        /* <DEDUP_REMOVED lines=8> */
[----:B0-----:R-:W-:Y:S01]  /*0170*/  @!P0 FADD R5, R4, R7 ;  /* 0x0000000704058221 */ /* 0x001fe20000000000 */
[----:B------:R-:W-:Y:S06]  /*0180*/  BAR.SYNC.DEFER_BLOCKING 0x0 ;  /* 0x0000000000007b1d */ /* 0x000fec0000010000 */
[----:B------:R-:W-:Y:S02]  /*0190*/  @!P0 STS [R0], R5 ;  /* 0x0000000500008388 */ /* 0x000fe40000000800 */
        /* <DEDUP_REMOVED lines=29> */
[----:B------:R-:W-:-:S05]  /*0370*/  ISETP.NE.AND P0, PT, R6, RZ, PT ;  /* 0x000000ff0600720c */ /* 0x000fca0003f05270 */
[----:B------:R-:W-:Y:S04]  /*0380*/  @!P1 LDS R2, [R0] ;  /* 0x0000000000029984 */ /* 0x000fe80000000800 */
[----:B------:R-:W0:Y:S02]  /*0390*/  @!P1 LDS R3, [R0+0x8] ;  /* 0x0000080000039984 */ /* 0x000e240000000800 */
[----:B0-----:R-:W-:Y:S01]  /*03a0*/  @!P1 FADD R5, R2, R3 ;  /* 0x0000000302059221 */ /* 0x001fe20000000000 */
[----:B------:R-:W-:Y:S06]  /*03b0*/  BAR.SYNC.DEFER_BLOCKING 0x0 ;  /* 0x0000000000007b1d */ /* 0x000fec0000010000 */
[----:B------:R-:W-:Y:S02]  /*03c0*/  @!P1 STS [R0], R5 ;  /* 0x0000000500009388 */ /* 0x000fe40000000800 */
[----:B------:R-:W-:Y:S06]  /*03d0*/  BAR.SYNC.DEFER_BLOCKING 0x0 ;  /* 0x0000000000007b1d */ /* 0x000fec0000010000 */
[----:B------:R-:W-:Y:S04]  /*03e0*/  @!P0 LDS R2, [R0] ;  /* 0x0000000000028984 */ /* 0x000fe80000000800 */
[----:B------:R-:W0:Y:S02]  /*03f0*/  @!P0 LDS R3, [UR4+0x4] ;  /* 0x00000404ff038984 */ /* 0x000e240008000800 */
[----:B0-----:R-:W-:Y:S01]  /*0400*/  @!P0 FADD R5, R2, R3 ;  /* 0x0000000302058221 */ /* 0x001fe20000000000 */
        /* <DEDUP_REMOVED lines=9> */
.L_x_75:
        /* <DEDUP_REMOVED lines=14> */
.L_x_94:


//--------------------- .text._Z13updateYKernelPiS_S_i --------------------------
	.section	.text._Z13updateYKernelPiS_S_i,"ax",@progbits
	.align	128
        .global         _Z13updateYKernelPiS_S_i
        .type           _Z13updateYKernelPiS_S_i,@function
        .size           _Z13updateYKernelPiS_S_i,(.L_x_95 - _Z13updateYKernelPiS_S_i)
        .other          _Z13updateYKernelPiS_S_i,@"STO_CUDA_ENTRY STV_DEFAULT"
_Z13updateYKernelPiS_S_i:
.text._Z13updateYKernelPiS_S_i:
[----:B------:R-:W-:Y:S01]  /*0000*/  LDC R1, c[0x0][0x37c] ;  /* 0x0000df00ff017b82 */ /* 0x000fe20000000800 */
[----:B------:R-:W0:Y:S02]  /*0010*/  S2R R7, SR_CTAID.X ;  /* 0x0000000000077919 */ /* 0x000e240000002500 */
[----:B0-----:R-:W-:-:S13]  /*0020*/  ISETP.NE.AND P0, PT, R7, RZ, PT ;  /* 0x000000ff0700720c */ /* 0x001fda0003f05270 */
[----:B------:R-:W-:Y:S05]  /*0030*/  @!P0 EXIT ;  /* 0x000000000000894d */ /* 0x000fea0003800000 */
[----:B------:R-:W0:Y:S01]  /*0040*/  S2R R0, SR_TID.X ;  /* 0x0000000000007919 */ /* 0x000e220000002100 */
[----:B------:R-:W0:Y:S01]  /*0050*/  LDCU UR4, c[0x0][0x360] ;  /* 0x00006c00ff0477ac */ /* 0x000e220008000800 */
[----:B------:R-:W1:Y:S01]  /*0060*/  LDCU UR5, c[0x0][0x398] ;  /* 0x00007300ff0577ac */ /* 0x000e620008000800 */
[----:B0-----:R-:W-:-:S05]  /*0070*/  IMAD R9, R7, UR4, R0 ;  /* 0x0000000407097c24 */ /* 0x001fca000f8e0200 */
[----:B-1----:R-:W-:-:S13]  /*0080*/  ISETP.GE.U32.AND P0, PT, R9, UR5, PT ;  /* 0x0000000509007c0c */ /* 0x002fda000bf06070 */
[----:B------:R-:W-:Y:S05]  /*0090*/  @P0 EXIT ;  /* 0x000000000000094d */ /* 0x000fea0003800000 */
[----:B------:R-:W0:Y:S01]  /*00a0*/  LDC.64 R2, c[0x0][0x390] ;  /* 0x0000e400ff027b82 */ /* 0x000e220000000a00 */
[----:B------:R-:W1:Y:S01]  /*00b0*/  LDCU.64 UR4, c[0x0][0x358] ;  /* 0x00006b00ff0477ac */ /* 0x000e620008000a00 */
[----:B------:R-:W-:-:S06]  /*00c0*/  IADD3 R7, PT, PT, R7, -0x1, RZ ;  /* 0xffffffff07077810 */ /* 0x000fcc0007ffe0ff */
[----:B------:R-:W2:Y:S01]  /*00d0*/  LDC.64 R4, c[0x0][0x380] ;  /* 0x0000e000ff047b82 */ /* 0x000ea20000000a00 */
[----:B0-----:R-:W-:-:S07]  /*00e0*/  IMAD.WIDE.U32 R2, R7, 0x4, R2 ;  /* 0x0000000407027825 */ /* 0x001fce00078e0002 */
[----:B------:R-:W0:Y:S01]  /*00f0*/  LDC.64 R6, c[0x0][0x388] ;  /* 0x0000e200ff067b82 */ /* 0x000e220000000a00 */
[----:B-1----:R-:W3:Y:S01]  /*0100*/  LDG.E R2, desc[UR4][R2.64] ;  /* 0x0000000402027981 */ /* 0x002ee2000c1e1900 */
[----:B--2---:R-:W-:-:S05]  /*0110*/  IMAD.WIDE.U32 R4, R9, 0x4, R4 ;  /* 0x0000000409047825 */ /* 0x004fca00078e0004 */
[----:B------:R-:W3:Y:S01]  /*0120*/  LDG.E R11, desc[UR4][R4.64] ;  /* 0x00000004040b7981 */ /* 0x000ee2000c1e1900 */
[----:B0-----:R-:W-:Y:S01]  /*0130*/  IMAD.WIDE.U32 R6, R9, 0x4, R6 ;  /* 0x0000000409067825 */ /* 0x001fe200078e0006 */
[----:B---3--:R-:W-:-:S05]  /*0140*/  IADD3 R11, PT, PT, R2, R11, RZ ;  /* 0x0000000b020b7210 */ /* 0x008fca0007ffe0ff */
[----:B------:R-:W-:Y:S04]  /*0150*/  STG.E desc[UR4][R4.64], R11 ;  /* 0x0000000b04007986 */ /* 0x000fe8000c101904 */
[----:B------:R-:W-:Y:S01]  /*0160*/  STG.E desc[UR4][R6.64], R11 ;  /* 0x0000000b06007986 */ /* 0x000fe2000c101904 */
[----:B------:R-:W-:Y:S05]  /*0170*/  EXIT ;  /* 0x000000000000794d */ /* 0x000fea0003800000 */
.L_x_76:
        /* <DEDUP_REMOVED lines=16> */
.L_x_95:


//--------------------- .text._Z11scanKernelSPii  --------------------------
	.section	.text._Z11scanKernelSPii,"ax",@progbits
	.align	128
        .global         _Z11scanKernelSPii
        .type           _Z11scanKernelSPii,@function
        .size           _Z11scanKernelSPii,(.L_x_96 - _Z11scanKernelSPii)
        .other          _Z11scanKernelSPii,@"STO_CUDA_ENTRY STV_DEFAULT"
_Z11scanKernelSPii:
.text._Z11scanKernelSPii:
        /* <DEDUP_REMOVED lines=13> */
[----:B------:R-:W-:Y:S02]  /*00d0*/  UISETP.GE.AND UP0, UPT, UR6, 0x2, UPT ;  /* 0x000000020600788c */ /* 0x000fe4000bf06270 */
[----:B0-----:R-:W-:-:S06]  /*00e0*/  ULEA UR4, UR5, UR4, 0x18 ;  /* 0x0000000405047291 */ /* 0x001fcc000f8ec0ff */
[----:B------:R-:W-:-:S05]  /*00f0*/  LEA R0, R7, UR4, 0x2 ;  /* 0x0000000407007c11 */ /* 0x000fca000f8e10ff */
[----:B--2---:R0:W-:Y:S04]  /*0100*/  @!P0 STS [R0], R3 ;  /* 0x0000000300008388 */ /* 0x0041e80000000800 */
[----:B------:R0:W-:Y:S01]  /*0110*/  @P0 STS [R0], RZ ;  /* 0x000000ff00000388 */ /* 0x0001e20000000800 */
[----:B------:R-:W-:Y:S06]  /*0120*/  BAR.SYNC.DEFER_BLOCKING 0x0 ;  /* 0x0000000000007b1d */ /* 0x000fec0000010000 */
[----:B------:R-:W-:Y:S05]  /*0130*/  BRA.U !UP0, `(.L_x_77) ;  /* 0x00000001083c7547 */ /* 0x000fea000b800000 */
[----:B0-----:R-:W-:Y:S01]  /*0140*/  IMAD.MOV.U32 R3, RZ, RZ, RZ ;  /* 0x000000ffff037224 */ /* 0x001fe200078e00ff */
[----:B------:R-:W0:Y:S01]  /*0150*/  LDCU UR6, c[0x0][0x388] ;  /* 0x00007100ff0677ac */ /* 0x000e220008000800 */
[----:B------:R-:W-:-:S05]  /*0160*/  UMOV UR5, 0x1 ;  /* 0x0000000100057882 */ /* 0x000fca0000000000 */
.L_x_78:
[----:B------:R-:W-:-:S13]  /*0170*/  ISETP.GE.U32.AND P0, PT, R7, UR5, PT ;  /* 0x0000000507007c0c */ /* 0x000fda000bf06070 */
[----:B------:R-:W-:Y:S01]  /*0180*/  @P0 IADD3 R2, PT, PT, R7, -UR5, RZ ;  /* 0x8000000507020c10 */ /* 0x000fe2000fffe0ff */
[----:B------:R-:W-:-:S03]  /*0190*/  USHF.L.U32 UR5, UR5, 0x1, URZ ;  /* 0x0000000105057899 */ /* 0x000fc600080006ff */
[----:B------:R-:W-:Y:S01]  /*01a0*/  @P0 LEA R4, R2, UR4, 0x2 ;  /* 0x0000000402040c11 */ /* 0x000fe2000f8e10ff */
[----:B0-----:R-:W-:Y:S01]  /*01b0*/  UISETP.GE.AND UP0, UPT, UR5, UR6, UPT ;  /* 0x000000060500728c */ /* 0x001fe2000bf06270 */
[----:B------:R-:W-:Y:S04]  /*01c0*/  @P0 LDS R2, [R0] ;  /* 0x0000000000020984 */ /* 0x000fe80000000800 */
[----:B------:R-:W0:Y:S02]  /*01d0*/  @P0 LDS R5, [R4] ;  /* 0x0000000004050984 */ /* 0x000e240000000800 */
[----:B01----:R-:W-:Y:S01]  /*01e0*/  @P0 IMAD.IADD R3, R2, 0x1, R5 ;  /* 0x0000000102030824 */ /* 0x003fe200078e0205 */
[----:B------:R-:W-:Y:S06]  /*01f0*/  BAR.SYNC.DEFER_BLOCKING 0x0 ;  /* 0x0000000000007b1d */ /* 0x000fec0000010000 */
[----:B------:R1:W-:Y:S02]  /*0200*/  @P0 STS [R0], R3 ;  /* 0x0000000300000388 */ /* 0x0003e40000000800 */
[----:B------:R-:W-:Y:S06]  /*0210*/  BAR.SYNC.DEFER_BLOCKING 0x0 ;  /* 0x0000000000007b1d */ /* 0x000fec0000010000 */
[----:B------:R-:W-:Y:S05]  /*0220*/  BRA.U !UP0, `(.L_x_78) ;  /* 0xfffffffd08d07547 */ /* 0x000fea000b83ffff */
.L_x_77:
[----:B------:R-:W-:-:S13]  /*0230*/  ISETP.GE.U32.AND P0, PT, R7, UR6, PT ;  /* 0x0000000607007c0c */ /* 0x000fda000bf06070 */
[----:B------:R-:W-:Y:S05]  /*0240*/  @P0 EXIT ;  /* 0x000000000000094d */ /* 0x000fea0003800000 */
[----:B------:R-:W2:Y:S01]  /*0250*/  LDS R5, [R0] ;  /* 0x0000000000057984 */ /* 0x000ea20000000800 */
[----:B01----:R-:W0:Y:S02]  /*0260*/  LDC.64 R2, c[0x0][0x380] ;  /* 0x0000e000ff027b82 */ /* 0x003e240000000a00 */
[----:B0-----:R-:W-:-:S05]  /*0270*/  IMAD.WIDE.U32 R2, R7, 0x4, R2 ;  /* 0x0000000407027825 */ /* 0x001fca00078e0002 */
[----:B--2---:R-:W-:Y:S01]  /*0280*/  STG.E desc[UR8][R2.64], R5 ;  /* 0x0000000502007986 */ /* 0x004fe2000c101908 */
[----:B------:R-:W-:Y:S05]  /*0290*/  EXIT ;  /* 0x000000000000794d */ /* 0x000fea0003800000 */
.L_x_79:
        /* <DEDUP_REMOVED lines=14> */
.L_x_96:


//--------------------- .text._Z11scanKernelXPiS_S_S_i --------------------------
	.section	.text._Z11scanKernelXPiS_S_S_i,"ax",@progbits
	.align	128
        .global         _Z11scanKernelXPiS_S_S_i
        .type           _Z11scanKernelXPiS_S_S_i,@function
        .size           _Z11scanKernelXPiS_S_S_i,(.L_x_97 - _Z11scanKernelXPiS_S_S_i)
        .other          _Z11scanKernelXPiS_S_S_i,@"STO_CUDA_ENTRY STV_DEFAULT"
_Z11scanKernelXPiS_S_S_i:
.text._Z11scanKernelXPiS_S_S_i:
[----:B------:R-:W-:Y:S01]  /*0000*/  LDC R1, c[0x0][0x37c] ;  /* 0x0000df00ff017b82 */ /* 0x000fe20000000800 */
[----:B------:R-:W0:Y:S07]  /*0010*/  S2R R0, SR_CTAID.X ;  /* 0x0000000000007919 */ /* 0x000e2e0000002500 */
[----:B------:R-:W0:Y:S01]  /*0020*/  LDC R13, c[0x0][0x360] ;  /* 0x0000d800ff0d7b82 */ /* 0x000e220000000800 */
[----:B------:R-:W1:Y:S01]  /*0030*/  LDCU.64 UR6, c[0x0][0x358] ;  /* 0x00006b00ff0677ac */ /* 0x000e620008000a00 */
[----:B------:R-:W2:Y:S06]  /*0040*/  S2R R11, SR_TID.X ;  /* 0x00000000000b7919 */ /* 0x000eac0000002100 */
[----:B------:R-:W3:Y:S01]  /*0050*/  LDC R8, c[0x0][0x3a0] ;  /* 0x0000e800ff087b82 */ /* 0x000ee20000000800 */
[----:B0-----:R-:W-:-:S04]  /*0060*/  IMAD R4, R13, R0, RZ ;  /* 0x000000000d047224 */ /* 0x001fc800078e02ff */
[----:B--2---:R-:W-:-:S05]  /*0070*/  IMAD.IADD R7, R4, 0x1, R11 ;  /* 0x0000000104077824 */ /* 0x004fca00078e020b */
[----:B---3--:R-:W-:-:S13]  /*0080*/  ISETP.GE.U32.AND P1, PT, R7, R8, PT ;  /* 0x000000080700720c */ /* 0x008fda0003f26070 */
[----:B------:R-:W0:Y:S02]  /*0090*/  @!P1 LDC.64 R2, c[0x0][0x398] ;  /* 0x0000e600ff029b82 */ /* 0x000e240000000a00 */
[----:B0-----:R-:W-:-:S06]  /*00a0*/  @!P1 IMAD.WIDE.U32 R2, R7, 0x4, R2 ;  /* 0x0000000407029825 */ /* 0x001fcc00078e0002 */
[----:B-1----:R-:W2:Y:S01]  /*00b0*/  @!P1 LDG.E R3, desc[UR6][R2.64] ;  /* 0x0000000602039981 */ /* 0x002ea2000c1e1900 */
[----:B------:R-:W0:Y:S01]  /*00c0*/  S2UR UR5, SR_CgaCtaId ;  /* 0x00000000000579c3 */ /* 0x000e220000008800 */
[----:B------:R-:W-:Y:S01]  /*00d0*/  VIADD R5, R4, 0x1 ;  /* 0x0000000104057836 */ /* 0x000fe20000000000 */
[----:B------:R-:W-:Y:S01]  /*00e0*/  ISETP.GE.U32.AND P0, PT, R13, 0x2, PT ;  /* 0x000000020d00780c */ /* 0x000fe20003f06070 */
[----:B------:R-:W-:-:S03]  /*00f0*/  UMOV UR4, 0x400 ;  /* 0x0000040000047882 */ /* 0x000fc60000000000 */
[----:B------:R-:W-:Y:S01]  /*0100*/  ISETP.GE.U32.OR P0, PT, R5, R8, !P0 ;  /* 0x000000080500720c */ /* 0x000fe20004706470 */
[----:B0-----:R-:W-:-:S06]  /*0110*/  ULEA UR4, UR5, UR4, 0x18 ;  /* 0x0000000405047291 */ /* 0x001fcc000f8ec0ff */
[----:B------:R-:W-:-:S05]  /*0120*/  LEA R6, R11, UR4, 0x2 ;  /* 0x000000040b067c11 */ /* 0x000fca000f8e10ff */
[----:B--2---:R0:W-:Y:S04]  /*0130*/  @!P1 STS [R6], R3 ;  /* 0x0000000306009388 */ /* 0x0041e80000000800 */
[----:B------:R0:W-:Y:S01]  /*0140*/  @P1 STS [R6], RZ ;  /* 0x000000ff06001388 */ /* 0x0001e20000000800 */
[----:B------:R-:W-:Y:S06]  /*0150*/  BAR.SYNC.DEFER_BLOCKING 0x0 ;  /* 0x0000000000007b1d */ /* 0x000fec0000010000 */
[----:B------:R-:W-:Y:S05]  /*0160*/  @P0 BRA `(.L_x_80) ;  /* 0x0000000000440947 */ /* 0x000fea0003800000 */
[----:B------:R-:W1:Y:S01]  /*0170*/  LDC R8, c[0x0][0x3a0] ;  /* 0x0000e800ff087b82 */ /* 0x000e620000000800 */
[----:B0-----:R-:W-:Y:S01]  /*0180*/  IMAD.MOV.U32 R3, RZ, RZ, RZ ;  /* 0x000000ffff037224 */ /* 0x001fe200078e00ff */
[----:B------:R-:W-:-:S06]  /*0190*/  UMOV UR5, 0x1 ;  /* 0x0000000100057882 */ /* 0x000fcc0000000000 */
.L_x_81:
[----:B------:R-:W-:-:S13]  /*01a0*/  ISETP.GE.U32.AND P0, PT, R11, UR5, PT ;  /* 0x000000050b007c0c */ /* 0x000fda000bf06070 */
[----:B------:R-:W-:Y:S01]  /*01b0*/  @P0 IADD3 R2, PT, PT, R11, -UR5, RZ ;  /* 0x800000050b020c10 */ /* 0x000fe2000fffe0ff */
[----:B------:R-:W-:-:S03]  /*01c0*/  USHF.L.U32 UR5, UR5, 0x1, URZ ;  /* 0x0000000105057899 */ /* 0x000fc600080006ff */
[----:B------:R-:W-:Y:S02]  /*01d0*/  @P0 LEA R5, R2, UR4, 0x2 ;  /* 0x0000000402050c11 */ /* 0x000fe4000f8e10ff */
[----:B------:R-:W-:Y:S04]  /*01e0*/  @P0 LDS R2, [R6] ;  /* 0x0000000006020984 */ /* 0x000fe80000000800 */
[----:B------:R-:W0:Y:S02]  /*01f0*/  @P0 LDS R5, [R5] ;  /* 0x0000000005050984 */ /* 0x000e240000000800 */
[----:B0-----:R-:W-:Y:S01]  /*0200*/  @P0 IMAD.IADD R3, R2, 0x1, R5 ;  /* 0x0000000102030824 */ /* 0x001fe200078e0205 */
[----:B------:R-:W-:Y:S01]  /*0210*/  BAR.SYNC.DEFER_BLOCKING 0x0 ;  /* 0x0000000000007b1d */ /* 0x000fe20000010000 */
[----:B------:R-:W-:-:S05]  /*0220*/  VIADD R2, R4, UR5 ;  /* 0x0000000504027c36 */ /* 0x000fca0008000000 */
[----:B-1----:R-:W-:Y:S01]  /*0230*/  ISETP.LT.U32.AND P1, PT, R2, R8, PT ;  /* 0x000000080200720c */ /* 0x002fe20003f21070 */
[----:B------:R2:W-:Y:S01]  /*0240*/  @P0 STS [R6], R3 ;  /* 0x0000000306000388 */ /* 0x0005e20000000800 */
[----:B------:R-:W-:Y:S01]  /*0250*/  BAR.SYNC.DEFER_BLOCKING 0x0 ;  /* 0x0000000000007b1d */ /* 0x000fe20000010000 */
[----:B------:R-:W-:-:S13]  /*0260*/  ISETP.LE.U32.AND P0, PT, R13, UR5, PT ;  /* 0x000000050d007c0c */ /* 0x000fda000bf03070 */
[----:B--2---:R-:W-:Y:S05]  /*0270*/  @!P0 BRA P1, `(.L_x_81) ;  /* 0xfffffffc00c88947 */ /* 0x004fea000083ffff */
.L_x_80:
[----:B------:R-:W-:-:S13]  /*0280*/  ISETP.GE.U32.AND P0, PT, R7, R8, PT ;  /* 0x000000080700720c */ /* 0x000fda0003f06070 */
[----:B------:R-:W-:Y:S05]  /*0290*/  @P0 EXIT ;  /* 0x000000000000094d */ /* 0x000fea0003800000 */
[----:B------:R-:W1:Y:S01]  /*02a0*/  LDS R9, [R6] ;  /* 0x0000000006097984 */ /* 0x000e620000000800 */
[----:B0-----:R-:W0:Y:S01]  /*02b0*/  LDC.64 R2, c[0x0][0x380] ;  /* 0x0000e000ff027b82 */ /* 0x001e220000000a00 */
[----:B------:R-:W-:-:S04]  /*02c0*/  IADD3 R8, PT, PT, R13, -0x1, RZ ;  /* 0xffffffff0d087810 */ /* 0x000fc80007ffe0ff */
[----:B------:R-:W-:-:S03]  /*02d0*/  ISETP.NE.AND P0, PT, R11, R8, PT ;  /* 0x000000080b00720c */ /* 0x000fc60003f05270 */
[----:B------:R-:W2:Y:S01]  /*02e0*/  LDC.64 R4, c[0x0][0x388] ;  /* 0x0000e200ff047b82 */ /* 0x000ea20000000a00 */
[----:B0-----:R-:W-:-:S04]  /*02f0*/  IMAD.WIDE.U32 R2, R7, 0x4, R2 ;  /* 0x0000000407027825 */ /* 0x001fc800078e0002 */
[----:B--2---:R-:W-:Y:S01]  /*0300*/  IMAD.WIDE.U32 R4, R7, 0x4, R4 ;  /* 0x0000000407047825 */ /* 0x004fe200078e0004 */
[----:B-1----:R0:W-:Y:S04]  /*0310*/  STG.E desc[UR6][R2.64], R9 ;  /* 0x0000000902007986 */ /* 0x0021e8000c101906 */
[----:B------:R0:W-:Y:S01]  /*0320*/  STG.E desc[UR6][R4.64], R9 ;  /* 0x0000000904007986 */ /* 0x0001e2000c101906 */
[----:B------:R-:W-:Y:S05]  /*0330*/  @P0 EXIT ;  /* 0x000000000000094d */ /* 0x000fea0003800000 */
[----:B0-----:R-:W0:Y:S02]  /*0340*/  LDC.64 R2, c[0x0][0x390] ;  /* 0x0000e400ff027b82 */ /* 0x001e240000000a00 */
[----:B0-----:R-:W-:-:S05]  /*0350*/  IMAD.WIDE.U32 R2, R0, 0x4, R2 ;  /* 0x0000000400027825 */ /* 0x001fca00078e0002 */
[----:B------:R-:W-:Y:S01]  /*0360*/  STG.E desc[UR6][R2.64], R9 ;  /* 0x0000000902007986 */ /* 0x000fe2000c101906 */
[----:B------:R-:W-:Y:S05]  /*0370*/  EXIT ;  /* 0x000000000000794d */ /* 0x000fea0003800000 */
.L_x_82:
        /* <DEDUP_REMOVED lines=16> */
.L_x_97:


//--------------------- .nv.shared.reserved.0     --------------------------
	.section	.nv.shared.reserved.0,"aw",@nobits
	.weak		__nv_reservedSMEM_offset_0_alias
	.size		__nv_reservedSMEM_offset_0_alias, 0, 64
	.other		__nv_reservedSMEM_offset_0_alias,@"STO_CUDA_RESERVED_SHARED STV_DEFAULT"
__nv_reservedSMEM_offset_0_alias:
	.zero		0
	.zero		64


//--------------------- .nv.shared._Z32reductionKernelOp_STOP_cryterionPbS_i --------------------------
	.section	.nv.shared._Z32reductionKernelOp_STOP_cryterionPbS_i,"aw",@nobits
	.sectionflags	@""
.nv.shared._Z32reductionKernelOp_STOP_cryterionPbS_i:
	.zero		1152


//--------------------- .nv.shared._Z32reductionKernelOp_count_col_sizePbPii --------------------------
	.section	.nv.shared._Z32reductionKernelOp_count_col_sizePbPii,"aw",@nobits
	.sectionflags	@""
	.align	4
.nv.shared._Z32reductionKernelOp_count_col_sizePbPii:
	.zero		1536


//--------------------- .nv.shared._Z17reductionKernelOpPfS_i --------------------------
	.section	.nv.shared._Z17reductionKernelOpPfS_i,"aw",@nobits
	.sectionflags	@""
	.align	4
.nv.shared._Z17reductionKernelOpPfS_i:
	.zero		1536


//--------------------- .nv.shared._Z11scanKernelSPii --------------------------
	.section	.nv.shared._Z11scanKernelSPii,"aw",@nobits
	.sectionflags	@""
	.align	4
.nv.shared._Z11scanKernelSPii:
	.zero		3072


//--------------------- .nv.shared._Z11scanKernelXPiS_S_S_i --------------------------
	.section	.nv.shared._Z11scanKernelXPiS_S_S_i,"aw",@nobits
	.sectionflags	@""
	.align	4
.nv.shared._Z11scanKernelXPiS_S_S_i:
	.zero		3072


//--------------------- .nv.constant0._Z10initializePffi --------------------------
	.section	.nv.constant0._Z10initializePffi,"a",@progbits
	.sectionflags	@""
	.align	4
.nv.constant0._Z10initializePffi:
	.zero		912


//--------------------- .nv.constant0._Z22update_instance_inputsPiPfiiifS0_i --------------------------
	.section	.nv.constant0._Z22update_instance_inputsPiPfiiifS0_i,"a",@progbits
	.sectionflags	@""
	.align	4
.nv.constant0._Z22update_instance_inputsPiPfiiifS0_i:
	.zero		940


//--------------------- .nv.constant0._Z11update_stepPfS_S_Pii --------------------------
	.section	.nv.constant0._Z11update_stepPfS_S_Pii,"a",@progbits
	.sectionflags	@""
	.align	4
.nv.constant0._Z11update_stepPfS_S_Pii:
	.zero		932


//--------------------- .nv.constant0._Z16update_colisionsPbPiPffiiiii --------------------------
	.section	.nv.constant0._Z16update_colisionsPbPiPffiiiii,"a",@progbits
	.sectionflags	@""
	.align	4
.nv.constant0._Z16update_colisionsPbPiPffiiiii:
	.zero		944


//--------------------- .nv.constant0._Z21updateCol_idx_weightsPiPfS_S_S0_S_S_S_iPb --------------------------
	.section	.nv.constant0._Z21updateCol_idx_weightsPiPfS_S_S0_S_S_S_iPb,"a",@progbits
	.sectionflags	@""
	.align	4
.nv.constant0._Z21updateCol_idx_weightsPiPfS_S_S0_S_S_S_iPb:
	.zero		976


//--------------------- .nv.constant0._Z17updateRowPointersPiS_S_S_iPb --------------------------
	.section	.nv.constant0._Z17updateRowPointersPiS_S_S_iPb,"a",@progbits
	.sectionflags	@""
	.align	4
.nv.constant0._Z17updateRowPointersPiS_S_S_iPb:
	.zero		944


//--------------------- .nv.constant0._Z9SparseMULPiS_PfS0_iS0_i --------------------------
	.section	.nv.constant0._Z9SparseMULPiS_PfS0_iS0_i,"a",@progbits
	.sectionflags	@""
	.align	4
.nv.constant0._Z9SparseMULPiS_PfS0_iS0_i:
	.zero		948


//--------------------- .nv.constant0._Z32reductionKernelOp_STOP_cryterionPbS_i --------------------------
	.section	.nv.constant0._Z32reductionKernelOp_STOP_cryterionPbS_i,"a",@progbits
	.sectionflags	@""
	.align	4
.nv.constant0._Z32reductionKernelOp_STOP_cryterionPbS_i:
	.zero		916


//--------------------- .nv.constant0._Z32reductionKernelOp_count_col_sizePbPii --------------------------
	.section	.nv.constant0._Z32reductionKernelOp_count_col_sizePbPii,"a",@progbits
	.sectionflags	@""
	.align	4
.nv.constant0._Z32reductionKernelOp_count_col_sizePbPii:
	.zero		916


//--------------------- .nv.constant0._Z17reductionKernelOpPfS_i --------------------------
	.section	.nv.constant0._Z17reductionKernelOpPfS_i,"a",@progbits
	.sectionflags	@""
	.align	4
.nv.constant0._Z17reductionKernelOpPfS_i:
	.zero		916


//--------------------- .nv.constant0._Z13updateYKernelPiS_S_i --------------------------
	.section	.nv.constant0._Z13updateYKernelPiS_S_i,"a",@progbits
	.sectionflags	@""
	.align	4
.nv.constant0._Z13updateYKernelPiS_S_i:
	.zero		924


//--------------------- .nv.constant0._Z11scanKernelSPii --------------------------
	.section	.nv.constant0._Z11scanKernelSPii,"a",@progbits
	.sectionflags	@""
	.align	4
.nv.constant0._Z11scanKernelSPii:
	.zero		908


//--------------------- .nv.constant0._Z11scanKernelXPiS_S_S_i --------------------------
	.section	.nv.constant0._Z11scanKernelXPiS_S_S_i,"a",@progbits
	.sectionflags	@""
	.align	4
.nv.constant0._Z11scanKernelXPiS_S_S_i:
	.zero		932


//--------------------- SYMBOLS --------------------------

	.type		.nv.reservedSmem.offset0,@object
	.size		.nv.reservedSmem.offset0,0x4
	.type		.nv.reservedSmem.cap,@object
	.size		.nv.reservedSmem.cap,0x4
